//
// Generated by NVIDIA NVVM Compiler
//
// Compiler Build ID: CL-36424714
// Cuda compilation tools, release 13.0, V13.0.88
// Based on NVVM 20.0.0
//

.version 9.0
.target sm_100
.address_size 64

	// .globl	_ZN6themis12acceleration4cuda23computeL2DistanceKernelEPKfS3_Pfiii
.extern .shared .align 16 .b8 _ZN6themis12acceleration4cuda9sharedMemE[];

.visible .entry _ZN6themis12acceleration4cuda23computeL2DistanceKernelEPKfS3_Pfiii(
	.param .u64 .ptr .align 1 _ZN6themis12acceleration4cuda23computeL2DistanceKernelEPKfS3_Pfiii_param_0,
	.param .u64 .ptr .align 1 _ZN6themis12acceleration4cuda23computeL2DistanceKernelEPKfS3_Pfiii_param_1,
	.param .u64 .ptr .align 1 _ZN6themis12acceleration4cuda23computeL2DistanceKernelEPKfS3_Pfiii_param_2,
	.param .u32 _ZN6themis12acceleration4cuda23computeL2DistanceKernelEPKfS3_Pfiii_param_3,
	.param .u32 _ZN6themis12acceleration4cuda23computeL2DistanceKernelEPKfS3_Pfiii_param_4,
	.param .u32 _ZN6themis12acceleration4cuda23computeL2DistanceKernelEPKfS3_Pfiii_param_5
)
{
	.reg .pred 	%p<9>;
	.reg .b32 	%r<28>;
	.reg .b32 	%f<36>;
	.reg .b64 	%rd<36>;

	ld.param.u64 	%rd18, [_ZN6themis12acceleration4cuda23computeL2DistanceKernelEPKfS3_Pfiii_param_0];
	ld.param.u64 	%rd19, [_ZN6themis12acceleration4cuda23computeL2DistanceKernelEPKfS3_Pfiii_param_1];
	ld.param.u64 	%rd17, [_ZN6themis12acceleration4cuda23computeL2DistanceKernelEPKfS3_Pfiii_param_2];
	ld.param.u32 	%r14, [_ZN6themis12acceleration4cuda23computeL2DistanceKernelEPKfS3_Pfiii_param_3];
	ld.param.u32 	%r12, [_ZN6themis12acceleration4cuda23computeL2DistanceKernelEPKfS3_Pfiii_param_4];
	ld.param.u32 	%r13, [_ZN6themis12acceleration4cuda23computeL2DistanceKernelEPKfS3_Pfiii_param_5];
	cvta.to.global.u64 	%rd1, %rd19;
	cvta.to.global.u64 	%rd2, %rd18;
	mov.u32 	%r15, %ctaid.y;
	mov.u32 	%r16, %ntid.y;
	mov.u32 	%r17, %tid.y;
	mad.lo.s32 	%r1, %r15, %r16, %r17;
	mov.u32 	%r18, %ctaid.x;
	mov.u32 	%r19, %ntid.x;
	mov.u32 	%r20, %tid.x;
	mad.lo.s32 	%r2, %r18, %r19, %r20;
	setp.ge.s32 	%p1, %r1, %r14;
	setp.ge.s32 	%p2, %r2, %r12;
	or.pred  	%p3, %p1, %p2;
	@%p3 bra 	$L__BB0_9;
	mul.lo.s32 	%r21, %r13, %r1;
	cvt.s64.s32 	%rd3, %r21;
	mul.lo.s32 	%r22, %r13, %r2;
	cvt.s64.s32 	%rd4, %r22;
	setp.lt.s32 	%p4, %r13, 1;
	mov.f32 	%f35, 0f00000000;
	@%p4 bra 	$L__BB0_8;
	and.b32  	%r3, %r13, 3;
	setp.lt.u32 	%p5, %r13, 4;
	mov.f32 	%f35, 0f00000000;
	mov.b32 	%r26, 0;
	@%p5 bra 	$L__BB0_5;
	and.b32  	%r26, %r13, 2147483644;
	neg.s32 	%r25, %r26;
	shl.b64 	%rd20, %rd3, 2;
	add.s64 	%rd21, %rd20, %rd2;
	add.s64 	%rd33, %rd21, 8;
	shl.b64 	%rd22, %rd4, 2;
	add.s64 	%rd23, %rd22, %rd1;
	add.s64 	%rd32, %rd23, 8;
	mov.f32 	%f35, 0f00000000;
$L__BB0_4:
	.pragma "nounroll";
	ld.global.f32 	%f12, [%rd33+-8];
	ld.global.f32 	%f13, [%rd32+-8];
	sub.f32 	%f14, %f12, %f13;
	fma.rn.f32 	%f15, %f14, %f14, %f35;
	ld.global.f32 	%f16, [%rd33+-4];
	ld.global.f32 	%f17, [%rd32+-4];
	sub.f32 	%f18, %f16, %f17;
	fma.rn.f32 	%f19, %f18, %f18, %f15;
	ld.global.f32 	%f20, [%rd33];
	ld.global.f32 	%f21, [%rd32];
	sub.f32 	%f22, %f20, %f21;
	fma.rn.f32 	%f23, %f22, %f22, %f19;
	ld.global.f32 	%f24, [%rd33+4];
	ld.global.f32 	%f25, [%rd32+4];
	sub.f32 	%f26, %f24, %f25;
	fma.rn.f32 	%f35, %f26, %f26, %f23;
	add.s32 	%r25, %r25, 4;
	add.s64 	%rd33, %rd33, 16;
	add.s64 	%rd32, %rd32, 16;
	setp.ne.s32 	%p6, %r25, 0;
	@%p6 bra 	$L__BB0_4;
$L__BB0_5:
	setp.eq.s32 	%p7, %r3, 0;
	@%p7 bra 	$L__BB0_8;
	cvt.u64.u32 	%rd24, %r26;
	add.s64 	%rd25, %rd4, %rd24;
	shl.b64 	%rd26, %rd25, 2;
	add.s64 	%rd35, %rd1, %rd26;
	add.s64 	%rd27, %rd3, %rd24;
	shl.b64 	%rd28, %rd27, 2;
	add.s64 	%rd34, %rd2, %rd28;
	neg.s32 	%r27, %r3;
$L__BB0_7:
	.pragma "nounroll";
	ld.global.f32 	%f27, [%rd34];
	ld.global.f32 	%f28, [%rd35];
	sub.f32 	%f29, %f27, %f28;
	fma.rn.f32 	%f35, %f29, %f29, %f35;
	add.s64 	%rd35, %rd35, 4;
	add.s64 	%rd34, %rd34, 4;
	add.s32 	%r27, %r27, 1;
	setp.ne.s32 	%p8, %r27, 0;
	@%p8 bra 	$L__BB0_7;
$L__BB0_8:
	sqrt.rn.f32 	%f30, %f35;
	mad.lo.s32 	%r24, %r12, %r1, %r2;
	cvta.to.global.u64 	%rd29, %rd17;
	mul.wide.s32 	%rd30, %r24, 4;
	add.s64 	%rd31, %rd29, %rd30;
	st.global.f32 	[%rd31], %f30;
$L__BB0_9:
	ret;

}
	// .globl	_ZN6themis12acceleration4cuda27computeCosineDistanceKernelEPKfS3_Pfiii
.visible .entry _ZN6themis12acceleration4cuda27computeCosineDistanceKernelEPKfS3_Pfiii(
	.param .u64 .ptr .align 1 _ZN6themis12acceleration4cuda27computeCosineDistanceKernelEPKfS3_Pfiii_param_0,
	.param .u64 .ptr .align 1 _ZN6themis12acceleration4cuda27computeCosineDistanceKernelEPKfS3_Pfiii_param_1,
	.param .u64 .ptr .align 1 _ZN6themis12acceleration4cuda27computeCosineDistanceKernelEPKfS3_Pfiii_param_2,
	.param .u32 _ZN6themis12acceleration4cuda27computeCosineDistanceKernelEPKfS3_Pfiii_param_3,
	.param .u32 _ZN6themis12acceleration4cuda27computeCosineDistanceKernelEPKfS3_Pfiii_param_4,
	.param .u32 _ZN6themis12acceleration4cuda27computeCosineDistanceKernelEPKfS3_Pfiii_param_5
)
{
	.reg .pred 	%p<12>;
	.reg .b32 	%r<28>;
	.reg .b32 	%f<70>;
	.reg .b64 	%rd<36>;

	ld.param.u64 	%rd18, [_ZN6themis12acceleration4cuda27computeCosineDistanceKernelEPKfS3_Pfiii_param_0];
	ld.param.u64 	%rd19, [_ZN6themis12acceleration4cuda27computeCosineDistanceKernelEPKfS3_Pfiii_param_1];
	ld.param.u64 	%rd17, [_ZN6themis12acceleration4cuda27computeCosineDistanceKernelEPKfS3_Pfiii_param_2];
	ld.param.u32 	%r14, [_ZN6themis12acceleration4cuda27computeCosineDistanceKernelEPKfS3_Pfiii_param_3];
	ld.param.u32 	%r12, [_ZN6themis12acceleration4cuda27computeCosineDistanceKernelEPKfS3_Pfiii_param_4];
	ld.param.u32 	%r13, [_ZN6themis12acceleration4cuda27computeCosineDistanceKernelEPKfS3_Pfiii_param_5];
	cvta.to.global.u64 	%rd1, %rd19;
	cvta.to.global.u64 	%rd2, %rd18;
	mov.u32 	%r15, %ctaid.y;
	mov.u32 	%r16, %ntid.y;
	mov.u32 	%r17, %tid.y;
	mad.lo.s32 	%r1, %r15, %r16, %r17;
	mov.u32 	%r18, %ctaid.x;
	mov.u32 	%r19, %ntid.x;
	mov.u32 	%r20, %tid.x;
	mad.lo.s32 	%r2, %r18, %r19, %r20;
	setp.ge.s32 	%p1, %r1, %r14;
	setp.ge.s32 	%p2, %r2, %r12;
	or.pred  	%p3, %p1, %p2;
	@%p3 bra 	$L__BB1_11;
	mul.lo.s32 	%r21, %r13, %r1;
	cvt.s64.s32 	%rd3, %r21;
	mul.lo.s32 	%r22, %r13, %r2;
	cvt.s64.s32 	%rd4, %r22;
	setp.lt.s32 	%p4, %r13, 1;
	mov.f32 	%f66, 0f00000000;
	mov.f32 	%f67, %f66;
	mov.f32 	%f68, %f66;
	@%p4 bra 	$L__BB1_8;
	and.b32  	%r3, %r13, 3;
	setp.lt.u32 	%p5, %r13, 4;
	mov.f32 	%f68, 0f00000000;
	mov.b32 	%r26, 0;
	mov.f32 	%f67, %f68;
	mov.f32 	%f66, %f68;
	@%p5 bra 	$L__BB1_5;
	and.b32  	%r26, %r13, 2147483644;
	neg.s32 	%r25, %r26;
	shl.b64 	%rd20, %rd3, 2;
	add.s64 	%rd21, %rd20, %rd2;
	add.s64 	%rd33, %rd21, 8;
	shl.b64 	%rd22, %rd4, 2;
	add.s64 	%rd23, %rd22, %rd1;
	add.s64 	%rd32, %rd23, 8;
	mov.f32 	%f68, 0f00000000;
$L__BB1_4:
	.pragma "nounroll";
	ld.global.f32 	%f30, [%rd33+-8];
	ld.global.f32 	%f31, [%rd32+-8];
	fma.rn.f32 	%f32, %f30, %f31, %f66;
	fma.rn.f32 	%f33, %f30, %f30, %f67;
	fma.rn.f32 	%f34, %f31, %f31, %f68;
	ld.global.f32 	%f35, [%rd33+-4];
	ld.global.f32 	%f36, [%rd32+-4];
	fma.rn.f32 	%f37, %f35, %f36, %f32;
	fma.rn.f32 	%f38, %f35, %f35, %f33;
	fma.rn.f32 	%f39, %f36, %f36, %f34;
	ld.global.f32 	%f40, [%rd33];
	ld.global.f32 	%f41, [%rd32];
	fma.rn.f32 	%f42, %f40, %f41, %f37;
	fma.rn.f32 	%f43, %f40, %f40, %f38;
	fma.rn.f32 	%f44, %f41, %f41, %f39;
	ld.global.f32 	%f45, [%rd33+4];
	ld.global.f32 	%f46, [%rd32+4];
	fma.rn.f32 	%f66, %f45, %f46, %f42;
	fma.rn.f32 	%f67, %f45, %f45, %f43;
	fma.rn.f32 	%f68, %f46, %f46, %f44;
	add.s32 	%r25, %r25, 4;
	add.s64 	%rd33, %rd33, 16;
	add.s64 	%rd32, %rd32, 16;
	setp.ne.s32 	%p6, %r25, 0;
	@%p6 bra 	$L__BB1_4;
$L__BB1_5:
	setp.eq.s32 	%p7, %r3, 0;
	@%p7 bra 	$L__BB1_8;
	cvt.u64.u32 	%rd24, %r26;
	add.s64 	%rd25, %rd4, %rd24;
	shl.b64 	%rd26, %rd25, 2;
	add.s64 	%rd35, %rd1, %rd26;
	add.s64 	%rd27, %rd3, %rd24;
	shl.b64 	%rd28, %rd27, 2;
	add.s64 	%rd34, %rd2, %rd28;
	neg.s32 	%r27, %r3;
$L__BB1_7:
	.pragma "nounroll";
	ld.global.f32 	%f47, [%rd34];
	ld.global.f32 	%f48, [%rd35];
	fma.rn.f32 	%f66, %f47, %f48, %f66;
	fma.rn.f32 	%f67, %f47, %f47, %f67;
	fma.rn.f32 	%f68, %f48, %f48, %f68;
	add.s64 	%rd35, %rd35, 4;
	add.s64 	%rd34, %rd34, 4;
	add.s32 	%r27, %r27, 1;
	setp.ne.s32 	%p8, %r27, 0;
	@%p8 bra 	$L__BB1_7;
$L__BB1_8:
	sqrt.rn.f32 	%f22, %f67;
	sqrt.rn.f32 	%f50, %f68;
	setp.leu.f32 	%p9, %f22, 0f2EDBE6FF;
	setp.leu.f32 	%p10, %f50, 0f2EDBE6FF;
	mov.f32 	%f69, 0f00000000;
	or.pred  	%p11, %p9, %p10;
	@%p11 bra 	$L__BB1_10;
	mul.f32 	%f51, %f22, %f50;
	div.rn.f32 	%f69, %f66, %f51;
$L__BB1_10:
	mov.f32 	%f52, 0f3F800000;
	sub.f32 	%f53, %f52, %f69;
	mad.lo.s32 	%r24, %r12, %r1, %r2;
	cvta.to.global.u64 	%rd29, %rd17;
	mul.wide.s32 	%rd30, %r24, 4;
	add.s64 	%rd31, %rd29, %rd30;
	st.global.f32 	[%rd31], %f53;
$L__BB1_11:
	ret;

}
	// .globl	_ZN6themis12acceleration4cuda17extractTopKKernelEPKfPiPfiii
.visible .entry _ZN6themis12acceleration4cuda17extractTopKKernelEPKfPiPfiii(
	.param .u64 .ptr .align 1 _ZN6themis12acceleration4cuda17extractTopKKernelEPKfPiPfiii_param_0,
	.param .u64 .ptr .align 1 _ZN6themis12acceleration4cuda17extractTopKKernelEPKfPiPfiii_param_1,
	.param .u64 .ptr .align 1 _ZN6themis12acceleration4cuda17extractTopKKernelEPKfPiPfiii_param_2,
	.param .u32 _ZN6themis12acceleration4cuda17extractTopKKernelEPKfPiPfiii_param_3,
	.param .u32 _ZN6themis12acceleration4cuda17extractTopKKernelEPKfPiPfiii_param_4,
	.param .u32 _ZN6themis12acceleration4cuda17extractTopKKernelEPKfPiPfiii_param_5
)
{
	.reg .pred 	%p<59>;
	.reg .b32 	%r<166>;
	.reg .b32 	%f<92>;
	.reg .b64 	%rd<17>;

	ld.param.u64 	%rd2, [_ZN6themis12acceleration4cuda17extractTopKKernelEPKfPiPfiii_param_0];
	ld.param.u64 	%rd4, [_ZN6themis12acceleration4cuda17extractTopKKernelEPKfPiPfiii_param_2];
	ld.param.u32 	%r52, [_ZN6themis12acceleration4cuda17extractTopKKernelEPKfPiPfiii_param_3];
	ld.param.u32 	%r50, [_ZN6themis12acceleration4cuda17extractTopKKernelEPKfPiPfiii_param_4];
	ld.param.u32 	%r51, [_ZN6themis12acceleration4cuda17extractTopKKernelEPKfPiPfiii_param_5];
	shl.b32 	%r1, %r51, 2;
	mov.u32 	%r2, %ctaid.x;
	setp.ge.s32 	%p1, %r2, %r52;
	@%p1 bra 	$L__BB2_41;
	cvta.to.global.u64 	%rd5, %rd2;
	mul.lo.s32 	%r53, %r50, %r2;
	mul.wide.s32 	%rd6, %r53, 4;
	add.s64 	%rd1, %rd5, %rd6;
	mov.u32 	%r3, %tid.x;
	setp.ge.u32 	%p2, %r3, %r51;
	shl.b32 	%r54, %r3, 2;
	mov.u32 	%r55, _ZN6themis12acceleration4cuda9sharedMemE;
	add.s32 	%r4, %r55, %r54;
	add.s32 	%r5, %r4, %r1;
	@%p2 bra 	$L__BB2_5;
	setp.ge.u32 	%p3, %r3, %r50;
	mov.f32 	%f83, 0f7F800000;
	@%p3 bra 	$L__BB2_4;
	mul.wide.u32 	%rd7, %r3, 4;
	add.s64 	%rd8, %rd1, %rd7;
	ld.global.f32 	%f83, [%rd8];
$L__BB2_4:
	st.shared.f32 	[%r4], %f83;
	st.shared.u32 	[%r5], %r3;
$L__BB2_5:
	bar.sync 	0;
	add.s32 	%r150, %r51, %r3;
	setp.ge.s32 	%p4, %r150, %r50;
	@%p4 bra 	$L__BB2_27;
	mov.u32 	%r7, %ntid.x;
	add.s32 	%r56, %r51, -1;
	add.s32 	%r8, %r51, -2;
	add.s32 	%r57, %r51, 15;
	and.b32  	%r58, %r57, 15;
	add.s32 	%r9, %r58, -1;
	add.s32 	%r59, %r51, 7;
	and.b32  	%r60, %r59, 7;
	add.s32 	%r10, %r60, -1;
	and.b32  	%r11, %r56, 15;
	and.b32  	%r12, %r56, -16;
	and.b32  	%r13, %r57, 7;
	and.b32  	%r14, %r59, 3;
$L__BB2_7:
	setp.ne.s32 	%p5, %r3, 0;
	mul.wide.s32 	%rd9, %r150, 4;
	add.s64 	%rd10, %rd1, %rd9;
	ld.global.f32 	%f3, [%rd10];
	@%p5 bra 	$L__BB2_26;
	setp.lt.s32 	%p6, %r51, 2;
	mov.b32 	%r163, 0;
	ld.shared.f32 	%f91, [_ZN6themis12acceleration4cuda9sharedMemE];
	@%p6 bra 	$L__BB2_24;
	setp.lt.u32 	%p7, %r8, 15;
	mov.b32 	%r163, 0;
	mov.b32 	%r158, 1;
	@%p7 bra 	$L__BB2_13;
	add.s32 	%r151, %r55, 32;
	mov.b32 	%r152, 0;
	mov.u32 	%r163, %r152;
$L__BB2_11:
	.pragma "nounroll";
	add.s32 	%r68, %r152, 1;
	ld.shared.f32 	%f25, [%r151+-28];
	setp.gt.f32 	%p8, %f25, %f91;
	selp.b32 	%r69, %r68, %r163, %p8;
	selp.f32 	%f26, %f25, %f91, %p8;
	ld.shared.v2.f32 	{%f27, %f28}, [%r151+-24];
	setp.gt.f32 	%p9, %f27, %f26;
	add.s32 	%r70, %r152, 2;
	selp.b32 	%r71, %r70, %r69, %p9;
	selp.f32 	%f29, %f27, %f26, %p9;
	setp.gt.f32 	%p10, %f28, %f29;
	add.s32 	%r72, %r152, 3;
	selp.b32 	%r73, %r72, %r71, %p10;
	selp.f32 	%f30, %f28, %f29, %p10;
	ld.shared.v4.f32 	{%f31, %f32, %f33, %f34}, [%r151+-16];
	setp.gt.f32 	%p11, %f31, %f30;
	add.s32 	%r74, %r152, 4;
	selp.b32 	%r75, %r74, %r73, %p11;
	selp.f32 	%f35, %f31, %f30, %p11;
	setp.gt.f32 	%p12, %f32, %f35;
	add.s32 	%r76, %r152, 5;
	selp.b32 	%r77, %r76, %r75, %p12;
	selp.f32 	%f36, %f32, %f35, %p12;
	setp.gt.f32 	%p13, %f33, %f36;
	add.s32 	%r78, %r152, 6;
	selp.b32 	%r79, %r78, %r77, %p13;
	selp.f32 	%f37, %f33, %f36, %p13;
	setp.gt.f32 	%p14, %f34, %f37;
	add.s32 	%r80, %r152, 7;
	selp.b32 	%r81, %r80, %r79, %p14;
	selp.f32 	%f38, %f34, %f37, %p14;
	ld.shared.v4.f32 	{%f39, %f40, %f41, %f42}, [%r151];
	setp.gt.f32 	%p15, %f39, %f38;
	add.s32 	%r82, %r152, 8;
	selp.b32 	%r83, %r82, %r81, %p15;
	selp.f32 	%f43, %f39, %f38, %p15;
	setp.gt.f32 	%p16, %f40, %f43;
	add.s32 	%r84, %r152, 9;
	selp.b32 	%r85, %r84, %r83, %p16;
	selp.f32 	%f44, %f40, %f43, %p16;
	setp.gt.f32 	%p17, %f41, %f44;
	add.s32 	%r86, %r152, 10;
	selp.b32 	%r87, %r86, %r85, %p17;
	selp.f32 	%f45, %f41, %f44, %p17;
	setp.gt.f32 	%p18, %f42, %f45;
	add.s32 	%r88, %r152, 11;
	selp.b32 	%r89, %r88, %r87, %p18;
	selp.f32 	%f46, %f42, %f45, %p18;
	ld.shared.v4.f32 	{%f47, %f48, %f49, %f50}, [%r151+16];
	setp.gt.f32 	%p19, %f47, %f46;
	add.s32 	%r90, %r152, 12;
	selp.b32 	%r91, %r90, %r89, %p19;
	selp.f32 	%f51, %f47, %f46, %p19;
	setp.gt.f32 	%p20, %f48, %f51;
	add.s32 	%r92, %r152, 13;
	selp.b32 	%r93, %r92, %r91, %p20;
	selp.f32 	%f52, %f48, %f51, %p20;
	setp.gt.f32 	%p21, %f49, %f52;
	add.s32 	%r94, %r152, 14;
	selp.b32 	%r95, %r94, %r93, %p21;
	selp.f32 	%f53, %f49, %f52, %p21;
	setp.gt.f32 	%p22, %f50, %f53;
	add.s32 	%r96, %r152, 15;
	selp.b32 	%r97, %r96, %r95, %p22;
	selp.f32 	%f54, %f50, %f53, %p22;
	ld.shared.f32 	%f55, [%r151+32];
	setp.gt.f32 	%p23, %f55, %f54;
	add.s32 	%r152, %r152, 16;
	selp.b32 	%r163, %r152, %r97, %p23;
	selp.f32 	%f91, %f55, %f54, %p23;
	add.s32 	%r151, %r151, 64;
	setp.ne.s32 	%p24, %r152, %r12;
	@%p24 bra 	$L__BB2_11;
	add.s32 	%r158, %r152, 1;
$L__BB2_13:
	setp.eq.s32 	%p25, %r11, 0;
	@%p25 bra 	$L__BB2_24;
	setp.lt.u32 	%p26, %r9, 7;
	@%p26 bra 	$L__BB2_16;
	shl.b32 	%r99, %r158, 2;
	add.s32 	%r101, %r55, %r99;
	ld.shared.f32 	%f57, [%r101];
	setp.gt.f32 	%p27, %f57, %f91;
	selp.b32 	%r102, %r158, %r163, %p27;
	selp.f32 	%f58, %f57, %f91, %p27;
	add.s32 	%r103, %r158, 1;
	ld.shared.f32 	%f59, [%r101+4];
	setp.gt.f32 	%p28, %f59, %f58;
	selp.b32 	%r104, %r103, %r102, %p28;
	selp.f32 	%f60, %f59, %f58, %p28;
	add.s32 	%r105, %r158, 2;
	ld.shared.f32 	%f61, [%r101+8];
	setp.gt.f32 	%p29, %f61, %f60;
	selp.b32 	%r106, %r105, %r104, %p29;
	selp.f32 	%f62, %f61, %f60, %p29;
	add.s32 	%r107, %r158, 3;
	ld.shared.f32 	%f63, [%r101+12];
	setp.gt.f32 	%p30, %f63, %f62;
	selp.b32 	%r108, %r107, %r106, %p30;
	selp.f32 	%f64, %f63, %f62, %p30;
	add.s32 	%r109, %r158, 4;
	ld.shared.f32 	%f65, [%r101+16];
	setp.gt.f32 	%p31, %f65, %f64;
	selp.b32 	%r110, %r109, %r108, %p31;
	selp.f32 	%f66, %f65, %f64, %p31;
	add.s32 	%r111, %r158, 5;
	ld.shared.f32 	%f67, [%r101+20];
	setp.gt.f32 	%p32, %f67, %f66;
	selp.b32 	%r112, %r111, %r110, %p32;
	selp.f32 	%f68, %f67, %f66, %p32;
	add.s32 	%r113, %r158, 6;
	ld.shared.f32 	%f69, [%r101+24];
	setp.gt.f32 	%p33, %f69, %f68;
	selp.b32 	%r114, %r113, %r112, %p33;
	selp.f32 	%f70, %f69, %f68, %p33;
	add.s32 	%r115, %r158, 7;
	ld.shared.f32 	%f71, [%r101+28];
	setp.gt.f32 	%p34, %f71, %f70;
	selp.b32 	%r163, %r115, %r114, %p34;
	selp.f32 	%f91, %f71, %f70, %p34;
	add.s32 	%r158, %r158, 8;
$L__BB2_16:
	setp.eq.s32 	%p35, %r13, 0;
	@%p35 bra 	$L__BB2_24;
	setp.lt.u32 	%p36, %r10, 3;
	@%p36 bra 	$L__BB2_19;
	shl.b32 	%r117, %r158, 2;
	add.s32 	%r119, %r55, %r117;
	ld.shared.f32 	%f73, [%r119];
	setp.gt.f32 	%p37, %f73, %f91;
	selp.b32 	%r120, %r158, %r163, %p37;
	selp.f32 	%f74, %f73, %f91, %p37;
	add.s32 	%r121, %r158, 1;
	ld.shared.f32 	%f75, [%r119+4];
	setp.gt.f32 	%p38, %f75, %f74;
	selp.b32 	%r122, %r121, %r120, %p38;
	selp.f32 	%f76, %f75, %f74, %p38;
	add.s32 	%r123, %r158, 2;
	ld.shared.f32 	%f77, [%r119+8];
	setp.gt.f32 	%p39, %f77, %f76;
	selp.b32 	%r124, %r123, %r122, %p39;
	selp.f32 	%f78, %f77, %f76, %p39;
	add.s32 	%r125, %r158, 3;
	ld.shared.f32 	%f79, [%r119+12];
	setp.gt.f32 	%p40, %f79, %f78;
	selp.b32 	%r163, %r125, %r124, %p40;
	selp.f32 	%f91, %f79, %f78, %p40;
	add.s32 	%r158, %r158, 4;
$L__BB2_19:
	setp.eq.s32 	%p41, %r14, 0;
	@%p41 bra 	$L__BB2_24;
	setp.eq.s32 	%p42, %r14, 1;
	shl.b32 	%r126, %r158, 2;
	add.s32 	%r36, %r55, %r126;
	ld.shared.f32 	%f80, [%r36];
	setp.gt.f32 	%p43, %f80, %f91;
	selp.b32 	%r163, %r158, %r163, %p43;
	selp.f32 	%f91, %f80, %f91, %p43;
	@%p42 bra 	$L__BB2_24;
	setp.eq.s32 	%p44, %r14, 2;
	add.s32 	%r128, %r158, 1;
	ld.shared.f32 	%f81, [%r36+4];
	setp.gt.f32 	%p45, %f81, %f91;
	selp.b32 	%r163, %r128, %r163, %p45;
	selp.f32 	%f91, %f81, %f91, %p45;
	@%p44 bra 	$L__BB2_24;
	ld.shared.f32 	%f17, [%r36+8];
	setp.leu.f32 	%p46, %f17, %f91;
	@%p46 bra 	$L__BB2_24;
	add.s32 	%r163, %r158, 2;
	mov.f32 	%f91, %f17;
$L__BB2_24:
	setp.geu.f32 	%p47, %f3, %f91;
	@%p47 bra 	$L__BB2_26;
	shl.b32 	%r129, %r163, 2;
	add.s32 	%r131, %r55, %r129;
	st.shared.f32 	[%r131], %f3;
	add.s32 	%r132, %r131, %r1;
	st.shared.u32 	[%r132], %r150;
$L__BB2_26:
	bar.sync 	0;
	add.s32 	%r150, %r150, %r7;
	setp.lt.s32 	%p48, %r150, %r50;
	@%p48 bra 	$L__BB2_7;
$L__BB2_27:
	add.s32 	%r133, %r51, -1025;
	setp.lt.u32 	%p49, %r133, -1023;
	@%p49 bra 	$L__BB2_39;
	mov.b32 	%r164, 2;
$L__BB2_29:
	shr.u32 	%r135, %r164, 1;
	and.b32  	%r136, %r135, %r3;
	setp.eq.s32 	%p50, %r136, 0;
	selp.b32 	%r137, 0, %r164, %p50;
	and.b32  	%r43, %r137, %r3;
	mov.u32 	%r165, %r164;
$L__BB2_30:
	mov.u32 	%r44, %r165;
	setp.ge.s32 	%p51, %r3, %r51;
	shr.u32 	%r165, %r44, 1;
	@%p51 bra 	$L__BB2_37;
	xor.b32  	%r46, %r165, %r3;
	setp.le.u32 	%p52, %r46, %r3;
	@%p52 bra 	$L__BB2_37;
	setp.ne.s32 	%p53, %r43, 0;
	@%p53 bra 	$L__BB2_35;
	ld.shared.f32 	%f19, [%r4];
	shl.b32 	%r143, %r46, 2;
	add.s32 	%r47, %r55, %r143;
	ld.shared.f32 	%f20, [%r47];
	setp.leu.f32 	%p55, %f19, %f20;
	@%p55 bra 	$L__BB2_37;
	st.shared.f32 	[%r4], %f20;
	st.shared.f32 	[%r47], %f19;
	ld.shared.u32 	%r145, [%r5];
	add.s32 	%r146, %r47, %r1;
	ld.shared.u32 	%r147, [%r146];
	st.shared.u32 	[%r5], %r147;
	st.shared.u32 	[%r146], %r145;
	bra.uni 	$L__BB2_37;
$L__BB2_35:
	ld.shared.f32 	%f21, [%r4];
	shl.b32 	%r138, %r46, 2;
	add.s32 	%r48, %r55, %r138;
	ld.shared.f32 	%f22, [%r48];
	setp.geu.f32 	%p54, %f21, %f22;
	@%p54 bra 	$L__BB2_37;
	st.shared.f32 	[%r4], %f22;
	st.shared.f32 	[%r48], %f21;
	ld.shared.u32 	%r140, [%r5];
	add.s32 	%r141, %r48, %r1;
	ld.shared.u32 	%r142, [%r141];
	st.shared.u32 	[%r5], %r142;
	st.shared.u32 	[%r141], %r140;
$L__BB2_37:
	bar.sync 	0;
	setp.gt.u32 	%p56, %r44, 3;
	@%p56 bra 	$L__BB2_30;
	shl.b32 	%r164, %r164, 1;
	setp.le.s32 	%p57, %r164, %r51;
	@%p57 bra 	$L__BB2_29;
$L__BB2_39:
	setp.ge.u32 	%p58, %r3, %r51;
	@%p58 bra 	$L__BB2_41;
	ld.param.u64 	%rd16, [_ZN6themis12acceleration4cuda17extractTopKKernelEPKfPiPfiii_param_1];
	ld.shared.u32 	%r148, [%r5];
	mad.lo.s32 	%r149, %r51, %r2, %r3;
	cvta.to.global.u64 	%rd11, %rd16;
	mul.wide.u32 	%rd12, %r149, 4;
	add.s64 	%rd13, %rd11, %rd12;
	st.global.u32 	[%rd13], %r148;
	ld.shared.f32 	%f82, [%r4];
	cvta.to.global.u64 	%rd14, %rd4;
	add.s64 	%rd15, %rd14, %rd12;
	st.global.f32 	[%rd15], %f82;
$L__BB2_41:
	ret;

}


// ===== COMPILED SASS (sm_100) =====

	.target	sm_100

	.elftype	@"ET_EXEC"


//--------------------- .note.nv.tkinfo           --------------------------
	.section	.note.nv.tkinfo,"",@"SHT_NOTE"
	.sectionflags	@"SHF_NOTE_NV_TKINFO"
	.tkinfo
        /*0018*/ 	.word	0x00000002
        /*0030*/ 	.string	""
        /*0030*/ 	.string	"ptxas"
        /*0030*/ 	.string	"Cuda compilation tools, release 13.0, V13.0.88"
        /*0030*/ 	.string	"Build cuda_13.0.r13.0/compiler.36424714_0"
        /*0030*/ 	.string	"-arch sm_100 -m 64 "



//--------------------- .note.nv.cuinfo           --------------------------
	.section	.note.nv.cuinfo,"",@"SHT_NOTE"
	.sectionflags	@"SHF_NOTE_NV_CUINFO"
        /*0018*/ 	.short	0x0002
        /*001a*/ 	.short	0x0064
        /*001c*/ 	.short	0x0082
	.zero		2


//--------------------- .nv.info                  --------------------------
	.section	.nv.info,"",@"SHT_CUDA_INFO"
	.align	4


	//----- nvinfo : EIATTR_REGCOUNT
	.align		4
        /*0000*/ 	.byte	0x04, 0x2f
        /*0002*/ 	.short	(.L_1 - .L_0)
	.align		4
.L_0:
        /*0004*/ 	.word	index@(_ZN6themis12acceleration4cuda23computeL2DistanceKernelEPKfS3_Pfiii)
        /*0008*/ 	.word	0x00000016


	//----- nvinfo : EIATTR_FRAME_SIZE
	.align		4
.L_1:
        /*000c*/ 	.byte	0x04, 0x11
        /*000e*/ 	.short	(.L_3 - .L_2)
	.align		4
.L_2:
        /*0010*/ 	.word	index@($__internal_2_$__cuda_sm20_sqrt_rn_f32_slowpath)
        /*0014*/ 	.word	0x00000000


	//----- nvinfo : EIATTR_FRAME_SIZE
	.align		4
.L_3:
        /*0018*/ 	.byte	0x04, 0x11
        /*001a*/ 	.short	(.L_5 - .L_4)
	.align		4
.L_4:
        /*001c*/ 	.word	index@(_ZN6themis12acceleration4cuda23computeL2DistanceKernelEPKfS3_Pfiii)
        /*0020*/ 	.word	0x00000000


	//----- nvinfo : EIATTR_REGCOUNT
	.align		4
.L_5:
        /*0024*/ 	.byte	0x04, 0x2f
        /*0026*/ 	.short	(.L_7 - .L_6)
	.align		4
.L_6:
        /*0028*/ 	.word	index@(_ZN6themis12acceleration4cuda27computeCosineDistanceKernelEPKfS3_Pfiii)
        /*002c*/ 	.word	0x00000019


	//----- nvinfo : EIATTR_FRAME_SIZE
	.align		4
.L_7:
        /*0030*/ 	.byte	0x04, 0x11
        /*0032*/ 	.short	(.L_9 - .L_8)
	.align		4
.L_8:
        /*0034*/ 	.word	index@($__internal_1_$__cuda_sm3x_div_rn_noftz_f32_slowpath)
        /*0038*/ 	.word	0x00000000


	//----- nvinfo : EIATTR_FRAME_SIZE
	.align		4
.L_9:
        /*003c*/ 	.byte	0x04, 0x11
        /*003e*/ 	.short	(.L_11 - .L_10)
	.align		4
.L_10:
        /*0040*/ 	.word	index@($__internal_0_$__cuda_sm20_sqrt_rn_f32_slowpath)
        /*0044*/ 	.word	0x00000000


	//----- nvinfo : EIATTR_FRAME_SIZE
	.align		4
.L_11:
        /*0048*/ 	.byte	0x04, 0x11
        /*004a*/ 	.short	(.L_13 - .L_12)
	.align		4
.L_12:
        /*004c*/ 	.word	index@(_ZN6themis12acceleration4cuda27computeCosineDistanceKernelEPKfS3_Pfiii)
        /*0050*/ 	.word	0x00000000


	//----- nvinfo : EIATTR_REGCOUNT
	.align		4
.L_13:
        /*0054*/ 	.byte	0x04, 0x2f
        /*0056*/ 	.short	(.L_15 - .L_14)
	.align		4
.L_14:
        /*0058*/ 	.word	index@(_ZN6themis12acceleration4cuda17extractTopKKernelEPKfPiPfiii)
        /*005c*/ 	.word	0x0000001f


	//----- nvinfo : EIATTR_FRAME_SIZE
	.align		4
.L_15:
        /*0060*/ 	.byte	0x04, 0x11
        /*0062*/ 	.short	(.L_17 - .L_16)
	.align		4
.L_16:
        /*0064*/ 	.word	index@(_ZN6themis12acceleration4cuda17extractTopKKernelEPKfPiPfiii)
        /*0068*/ 	.word	0x00000000


	//----- nvinfo : EIATTR_MIN_STACK_SIZE
	.align		4
.L_17:
        /*006c*/ 	.byte	0x04, 0x12
        /*006e*/ 	.short	(.L_19 - .L_18)
	.align		4
.L_18:
        /*0070*/ 	.word	index@(_ZN6themis12acceleration4cuda17extractTopKKernelEPKfPiPfiii)
        /*0074*/ 	.word	0x00000000


	//----- nvinfo : EIATTR_MIN_STACK_SIZE
	.align		4
.L_19:
        /*0078*/ 	.byte	0x04, 0x12
        /*007a*/ 	.short	(.L_21 - .L_20)
	.align		4
.L_20:
        /*007c*/ 	.word	index@(_ZN6themis12acceleration4cuda27computeCosineDistanceKernelEPKfS3_Pfiii)
        /*0080*/ 	.word	0x00000000


	//----- nvinfo : EIATTR_MIN_STACK_SIZE
	.align		4
.L_21:
        /*0084*/ 	.byte	0x04, 0x12
        /*0086*/ 	.short	(.L_23 - .L_22)
	.align		4
.L_22:
        /*0088*/ 	.word	index@(_ZN6themis12acceleration4cuda23computeL2DistanceKernelEPKfS3_Pfiii)
        /*008c*/ 	.word	0x00000000
.L_23:


//--------------------- .nv.compat                --------------------------
	.section	.nv.compat,"",@"SHT_CUDA_COMPAT_INFO"
	.align	4
        /*0000*/ 	.byte	0x02, 0x09, 0x00, 0x00, 0x02, 0x02, 0x01, 0x00, 0x02, 0x05, 0x05, 0x00, 0x03, 0x07, 0x01, 0x01
        /*0010*/ 	.byte	0x02, 0x03, 0x00, 0x00, 0x02, 0x06, 0x01, 0x00, 0x04, 0x0b, 0x08, 0x00, 0x01, 0x00, 0x00, 0x00
        /*0020*/ 	.byte	0x00, 0x00, 0x00, 0x00


//--------------------- .nv.info._ZN6themis12acceleration4cuda17extractTopKKernelEPKfPiPfiii --------------------------
	.section	.nv.info._ZN6themis12acceleration4cuda17extractTopKKernelEPKfPiPfiii,"",@"SHT_CUDA_INFO"
	.sectionflags	@""
	.align	4


	//----- nvinfo : EIATTR_CUDA_API_VERSION
	.align		4
        /*0000*/ 	.byte	0x04, 0x37
        /*0002*/ 	.short	(.L_25 - .L_24)
.L_24:
        /*0004*/ 	.word	0x00000082


	//----- nvinfo : EIATTR_KPARAM_INFO
	.align		4
.L_25:
        /*0008*/ 	.byte	0x04, 0x17
        /*000a*/ 	.short	(.L_27 - .L_26)
.L_26:
        /*000c*/ 	.word	0x00000000
        /*0010*/ 	.short	0x0005
        /*0012*/ 	.short	0x0020
        /*0014*/ 	.byte	0x00, 0xf0, 0x11, 0x00


	//----- nvinfo : EIATTR_KPARAM_INFO
	.align		4
.L_27:
        /*0018*/ 	.byte	0x04, 0x17
        /*001a*/ 	.short	(.L_29 - .L_28)
.L_28:
        /*001c*/ 	.word	0x00000000
        /*0020*/ 	.short	0x0004
        /*0022*/ 	.short	0x001c
        /*0024*/ 	.byte	0x00, 0xf0, 0x11, 0x00


	//----- nvinfo : EIATTR_KPARAM_INFO
	.align		4
.L_29:
        /*0028*/ 	.byte	0x04, 0x17
        /*002a*/ 	.short	(.L_31 - .L_30)
.L_30:
        /*002c*/ 	.word	0x00000000
        /*0030*/ 	.short	0x0003
        /*0032*/ 	.short	0x0018
        /*0034*/ 	.byte	0x00, 0xf0, 0x11, 0x00


	//----- nvinfo : EIATTR_KPARAM_INFO
	.align		4
.L_31:
        /*0038*/ 	.byte	0x04, 0x17
        /*003a*/ 	.short	(.L_33 - .L_32)
.L_32:
        /*003c*/ 	.word	0x00000000
        /*0040*/ 	.short	0x0002
        /*0042*/ 	.short	0x0010
        /*0044*/ 	.byte	0x00, 0xf5, 0x21, 0x00


	//----- nvinfo : EIATTR_KPARAM_INFO
	.align		4
.L_33:
        /*0048*/ 	.byte	0x04, 0x17
        /*004a*/ 	.short	(.L_35 - .L_34)
.L_34:
        /*004c*/ 	.word	0x00000000
        /*0050*/ 	.short	0x0001
        /*0052*/ 	.short	0x0008
        /*0054*/ 	.byte	0x00, 0xf5, 0x21, 0x00


	//----- nvinfo : EIATTR_KPARAM_INFO
	.align		4
.L_35:
        /*0058*/ 	.byte	0x04, 0x17
        /*005a*/ 	.short	(.L_37 - .L_36)
.L_36:
        /*005c*/ 	.word	0x00000000
        /*0060*/ 	.short	0x0000
        /*0062*/ 	.short	0x0000
        /*0064*/ 	.byte	0x00, 0xf5, 0x21, 0x00


	//----- nvinfo : EIATTR_SPARSE_MMA_MASK
	.align		4
.L_37:
        /*0068*/ 	.byte	0x03, 0x50
        /*006a*/ 	.short	0x0000


	//----- nvinfo : EIATTR_MAXREG_COUNT
	.align		4
        /*006c*/ 	.byte	0x03, 0x1b
        /*006e*/ 	.short	0x00ff


	//----- nvinfo : EIATTR_NUM_BARRIERS
	.align		4
        /*0070*/ 	.byte	0x02, 0x4c
        /*0072*/ 	.byte	0x01
	.zero		1


	//----- nvinfo : EIATTR_MERCURY_ISA_VERSION
	.align		4
        /*0074*/ 	.byte	0x03, 0x5f
        /*0076*/ 	.short	0x0101


	//----- nvinfo : EIATTR_UNUSED_LOAD_BYTE_OFFSET
	.align		4
        /*0078*/ 	.byte	0x04, 0x44
        /*007a*/ 	.short	(.L_39 - .L_38)


	//   ....[0]....
.L_38:
        /*007c*/ 	.word	0x00000440
        /*0080*/ 	.word	0x0000fff0


	//----- nvinfo : EIATTR_VRC_CTA_INIT_COUNT
	.align		4
.L_39:
        /*0084*/ 	.byte	0x02, 0x4a
	.zero		1
	.zero		1


	//----- nvinfo : EIATTR_EXIT_INSTR_OFFSETS
	.align		4
        /*0088*/ 	.byte	0x04, 0x1c
        /*008a*/ 	.short	(.L_41 - .L_40)


	//   ....[0]....
.L_40:
        /*008c*/ 	.word	0x00000040


	//   ....[1]....
        /*0090*/ 	.word	0x000010e0


	//   ....[2]....
        /*0094*/ 	.word	0x00001180


	//----- nvinfo : EIATTR_CRS_STACK_SIZE
	.align		4
.L_41:
        /*0098*/ 	.byte	0x04, 0x1e
        /*009a*/ 	.short	(.L_43 - .L_42)
.L_42:
        /*009c*/ 	.word	0x00000000


	//----- nvinfo : EIATTR_CBANK_PARAM_SIZE
	.align		4
.L_43:
        /*00a0*/ 	.byte	0x03, 0x19
        /*00a2*/ 	.short	0x0024


	//----- nvinfo : EIATTR_PARAM_CBANK
	.align		4
        /*00a4*/ 	.byte	0x04, 0x0a
        /*00a6*/ 	.short	(.L_45 - .L_44)
	.align		4
.L_44:
        /*00a8*/ 	.word	index@(.nv.constant0._ZN6themis12acceleration4cuda17extractTopKKernelEPKfPiPfiii)
        /*00ac*/ 	.short	0x0380
        /*00ae*/ 	.short	0x0024


	//----- nvinfo : EIATTR_SW_WAR
	.align		4
.L_45:
        /*00b0*/ 	.byte	0x04, 0x36
        /*00b2*/ 	.short	(.L_47 - .L_46)
.L_46:
        /*00b4*/ 	.word	0x00000008
.L_47:


//--------------------- .nv.info._ZN6themis12acceleration4cuda27computeCosineDistanceKernelEPKfS3_Pfiii --------------------------
	.section	.nv.info._ZN6themis12acceleration4cuda27computeCosineDistanceKernelEPKfS3_Pfiii,"",@"SHT_CUDA_INFO"
	.sectionflags	@""
	.align	4


	//----- nvinfo : EIATTR_CUDA_API_VERSION
	.align		4
        /*0000*/ 	.byte	0x04, 0x37
        /*0002*/ 	.short	(.L_49 - .L_48)
.L_48:
        /*0004*/ 	.word	0x00000082


	//----- nvinfo : EIATTR_KPARAM_INFO
	.align		4
.L_49:
        /*0008*/ 	.byte	0x04, 0x17
        /*000a*/ 	.short	(.L_51 - .L_50)
.L_50:
        /*000c*/ 	.word	0x00000000
        /*0010*/ 	.short	0x0005
        /*0012*/ 	.short	0x0020
        /*0014*/ 	.byte	0x00, 0xf0, 0x11, 0x00


	//----- nvinfo : EIATTR_KPARAM_INFO
	.align		4
.L_51:
        /*0018*/ 	.byte	0x04, 0x17
        /*001a*/ 	.short	(.L_53 - .L_52)
.L_52:
        /*001c*/ 	.word	0x00000000
        /*0020*/ 	.short	0x0004
        /*0022*/ 	.short	0x001c
        /*0024*/ 	.byte	0x00, 0xf0, 0x11, 0x00


	//----- nvinfo : EIATTR_KPARAM_INFO
	.align		4
.L_53:
        /*0028*/ 	.byte	0x04, 0x17
        /*002a*/ 	.short	(.L_55 - .L_54)
.L_54:
        /*002c*/ 	.word	0x00000000
        /*0030*/ 	.short	0x0003
        /*0032*/ 	.short	0x0018
        /*0034*/ 	.byte	0x00, 0xf0, 0x11, 0x00


	//----- nvinfo : EIATTR_KPARAM_INFO
	.align		4
.L_55:
        /*0038*/ 	.byte	0x04, 0x17
        /*003a*/ 	.short	(.L_57 - .L_56)
.L_56:
        /*003c*/ 	.word	0x00000000
        /*0040*/ 	.short	0x0002
        /*0042*/ 	.short	0x0010
        /*0044*/ 	.byte	0x00, 0xf5, 0x21, 0x00


	//----- nvinfo : EIATTR_KPARAM_INFO
	.align		4
.L_57:
        /*0048*/ 	.byte	0x04, 0x17
        /*004a*/ 	.short	(.L_59 - .L_58)
.L_58:
        /*004c*/ 	.word	0x00000000
        /*0050*/ 	.short	0x0001
        /*0052*/ 	.short	0x0008
        /*0054*/ 	.byte	0x00, 0xf5, 0x21, 0x00


	//----- nvinfo : EIATTR_KPARAM_INFO
	.align		4
.L_59:
        /*0058*/ 	.byte	0x04, 0x17
        /*005a*/ 	.short	(.L_61 - .L_60)
.L_60:
        /*005c*/ 	.word	0x00000000
        /*0060*/ 	.short	0x0000
        /*0062*/ 	.short	0x0000
        /*0064*/ 	.byte	0x00, 0xf5, 0x21, 0x00


	//----- nvinfo : EIATTR_SPARSE_MMA_MASK
	.align		4
.L_61:
        /*0068*/ 	.byte	0x03, 0x50
        /*006a*/ 	.short	0x0000


	//----- nvinfo : EIATTR_MAXREG_COUNT
	.align		4
        /*006c*/ 	.byte	0x03, 0x1b
        /*006e*/ 	.short	0x00ff


	//----- nvinfo : EIATTR_MERCURY_ISA_VERSION
	.align		4
        /*0070*/ 	.byte	0x03, 0x5f
        /*0072*/ 	.short	0x0101


	//----- nvinfo : EIATTR_VRC_CTA_INIT_COUNT
	.align		4
        /*0074*/ 	.byte	0x02, 0x4a
	.zero		1
	.zero		1


	//----- nvinfo : EIATTR_EXIT_INSTR_OFFSETS
	.align		4
        /*0078*/ 	.byte	0x04, 0x1c
        /*007a*/ 	.short	(.L_63 - .L_62)


	//   ....[0]....
.L_62:
        /*007c*/ 	.word	0x000000c0


	//   ....[1]....
        /*0080*/ 	.word	0x00000970


	//----- nvinfo : EIATTR_CRS_STACK_SIZE
	.align		4
.L_63:
        /*0084*/ 	.byte	0x04, 0x1e
        /*0086*/ 	.short	(.L_65 - .L_64)
.L_64:
        /*0088*/ 	.word	0x00000000


	//----- nvinfo : EIATTR_CBANK_PARAM_SIZE
	.align		4
.L_65:
        /*008c*/ 	.byte	0x03, 0x19
        /*008e*/ 	.short	0x0024


	//----- nvinfo : EIATTR_PARAM_CBANK
	.align		4
        /*0090*/ 	.byte	0x04, 0x0a
        /*0092*/ 	.short	(.L_67 - .L_66)
	.align		4
.L_66:
        /*0094*/ 	.word	index@(.nv.constant0._ZN6themis12acceleration4cuda27computeCosineDistanceKernelEPKfS3_Pfiii)
        /*0098*/ 	.short	0x0380
        /*009a*/ 	.short	0x0024


	//----- nvinfo : EIATTR_SW_WAR
	.align		4
.L_67:
        /*009c*/ 	.byte	0x04, 0x36
        /*009e*/ 	.short	(.L_69 - .L_68)
.L_68:
        /*00a0*/ 	.word	0x00000008
.L_69:


//--------------------- .nv.info._ZN6themis12acceleration4cuda23computeL2DistanceKernelEPKfS3_Pfiii --------------------------
	.section	.nv.info._ZN6themis12acceleration4cuda23computeL2DistanceKernelEPKfS3_Pfiii,"",@"SHT_CUDA_INFO"
	.sectionflags	@""
	.align	4


	//----- nvinfo : EIATTR_CUDA_API_VERSION
	.align		4
        /*0000*/ 	.byte	0x04, 0x37
        /*0002*/ 	.short	(.L_71 - .L_70)
.L_70:
        /*0004*/ 	.word	0x00000082


	//----- nvinfo : EIATTR_KPARAM_INFO
	.align		4
.L_71:
        /*0008*/ 	.byte	0x04, 0x17
        /*000a*/ 	.short	(.L_73 - .L_72)
.L_72:
        /*000c*/ 	.word	0x00000000
        /*0010*/ 	.short	0x0005
        /*0012*/ 	.short	0x0020
        /*0014*/ 	.byte	0x00, 0xf0, 0x11, 0x00


	//----- nvinfo : EIATTR_KPARAM_INFO
	.align		4
.L_73:
        /*0018*/ 	.byte	0x04, 0x17
        /*001a*/ 	.short	(.L_75 - .L_74)
.L_74:
        /*001c*/ 	.word	0x00000000
        /*0020*/ 	.short	0x0004
        /*0022*/ 	.short	0x001c
        /*0024*/ 	.byte	0x00, 0xf0, 0x11, 0x00


	//----- nvinfo : EIATTR_KPARAM_INFO
	.align		4
.L_75:
        /*0028*/ 	.byte	0x04, 0x17
        /*002a*/ 	.short	(.L_77 - .L_76)
.L_76:
        /*002c*/ 	.word	0x00000000
        /*0030*/ 	.short	0x0003
        /*0032*/ 	.short	0x0018
        /*0034*/ 	.byte	0x00, 0xf0, 0x11, 0x00


	//----- nvinfo : EIATTR_KPARAM_INFO
	.align		4
.L_77:
        /*0038*/ 	.byte	0x04, 0x17
        /*003a*/ 	.short	(.L_79 - .L_78)
.L_78:
        /*003c*/ 	.word	0x00000000
        /*0040*/ 	.short	0x0002
        /*0042*/ 	.short	0x0010
        /*0044*/ 	.byte	0x00, 0xf5, 0x21, 0x00


	//----- nvinfo : EIATTR_KPARAM_INFO
	.align		4
.L_79:
        /*0048*/ 	.byte	0x04, 0x17
        /*004a*/ 	.short	(.L_81 - .L_80)
.L_80:
        /*004c*/ 	.word	0x00000000
        /*0050*/ 	.short	0x0001
        /*0052*/ 	.short	0x0008
        /*0054*/ 	.byte	0x00, 0xf5, 0x21, 0x00


	//----- nvinfo : EIATTR_KPARAM_INFO
	.align		4
.L_81:
        /*0058*/ 	.byte	0x04, 0x17
        /*005a*/ 	.short	(.L_83 - .L_82)
.L_82:
        /*005c*/ 	.word	0x00000000
        /*0060*/ 	.short	0x0000
        /*0062*/ 	.short	0x0000
        /*0064*/ 	.byte	0x00, 0xf5, 0x21, 0x00


	//----- nvinfo : EIATTR_SPARSE_MMA_MASK
	.align		4
.L_83:
        /*0068*/ 	.byte	0x03, 0x50
        /*006a*/ 	.short	0x0000


	//----- nvinfo : EIATTR_MAXREG_COUNT
	.align		4
        /*006c*/ 	.byte	0x03, 0x1b
        /*006e*/ 	.short	0x00ff


	//----- nvinfo : EIATTR_MERCURY_ISA_VERSION
	.align		4
        /*0070*/ 	.byte	0x03, 0x5f
        /*0072*/ 	.short	0x0101


	//----- nvinfo : EIATTR_VRC_CTA_INIT_COUNT
	.align		4
        /*0074*/ 	.byte	0x02, 0x4a
	.zero		1
	.zero		1


	//----- nvinfo : EIATTR_EXIT_INSTR_OFFSETS
	.align		4
        /*0078*/ 	.byte	0x04, 0x1c
        /*007a*/ 	.short	(.L_85 - .L_84)


	//   ....[0]....
.L_84:
        /*007c*/ 	.word	0x000000c0


	//   ....[1]....
        /*0080*/ 	.word	0x000006a0


	//----- nvinfo : EIATTR_CRS_STACK_SIZE
	.align		4
.L_85:
        /*0084*/ 	.byte	0x04, 0x1e
        /*0086*/ 	.short	(.L_87 - .L_86)
.L_86:
        /*0088*/ 	.word	0x00000000


	//----- nvinfo : EIATTR_CBANK_PARAM_SIZE
	.align		4
.L_87:
        /*008c*/ 	.byte	0x03, 0x19
        /*008e*/ 	.short	0x0024


	//----- nvinfo : EIATTR_PARAM_CBANK
	.align		4
        /*0090*/ 	.byte	0x04, 0x0a
        /*0092*/ 	.short	(.L_89 - .L_88)
	.align		4
.L_88:
        /*0094*/ 	.word	index@(.nv.constant0._ZN6themis12acceleration4cuda23computeL2DistanceKernelEPKfS3_Pfiii)
        /*0098*/ 	.short	0x0380
        /*009a*/ 	.short	0x0024


	//----- nvinfo : EIATTR_SW_WAR
	.align		4
.L_89:
        /*009c*/ 	.byte	0x04, 0x36
        /*009e*/ 	.short	(.L_91 - .L_90)
.L_90:
        /*00a0*/ 	.word	0x00000008
.L_91:


//--------------------- .nv.callgraph             --------------------------
	.section	.nv.callgraph,"",@"SHT_CUDA_CALLGRAPH"
	.align	4
	.sectionentsize	8
	.align		4
        /*0000*/ 	.word	0x00000000
	.align		4
        /*0004*/ 	.word	0xffffffff
	.align		4
        /*0008*/ 	.word	0x00000000
	.align		4
        /*000c*/ 	.word	0xfffffffe
	.align		4
        /*0010*/ 	.word	0x00000000
	.align		4
        /*0014*/ 	.word	0xfffffffd
	.align		4
        /*0018*/ 	.word	0x00000000
	.align		4
        /*001c*/ 	.word	0xfffffffc


//--------------------- .text._ZN6themis12acceleration4cuda17extractTopKKernelEPKfPiPfiii --------------------------
	.section	.text._ZN6themis12acceleration4cuda17extractTopKKernelEPKfPiPfiii,"ax",@progbits
	.align	128
        .global         _ZN6themis12acceleration4cuda17extractTopKKernelEPKfPiPfiii
        .type           _ZN6themis12acceleration4cuda17extractTopKKernelEPKfPiPfiii,@function
        .size           _ZN6themis12acceleration4cuda17extractTopKKernelEPKfPiPfiii,(.L_x_56 - _ZN6themis12acceleration4cuda17extractTopKKernelEPKfPiPfiii)
        .other          _ZN6themis12acceleration4cuda17extractTopKKernelEPKfPiPfiii,@"STO_CUDA_ENTRY STV_DEFAULT"
_ZN6themis12acceleration4cuda17extractTopKKernelEPKfPiPfiii:
.text._ZN6themis12acceleration4cuda17extractTopKKernelEPKfPiPfiii:
[----:B------:R-:W-:Y:S08]  /*0000*/  LDC R1, c[0x0][0x37c] ;  /* 0x0000df00ff017b82 */ /* 0x000ff00000000800 */
[----:B------:R-:W0:Y:S08]  /*0010*/  S2UR UR6, SR_CTAID.X ;  /* 0x00000000000679c3 */ /* 0x000e300000002500 */
[----:B------:R-:W0:Y:S02]  /*0020*/  LDC R0, c[0x0][0x398] ;  /* 0x0000e600ff007b82 */ /* 0x000e240000000800 */
[----:B0-----:R-:W-:-:S13]  /*0030*/  ISETP.LE.AND P0, PT, R0, UR6, PT ;  /* 0x0000000600007c0c */ /* 0x001fda000bf03270 */
[----:B------:R-:W-:Y:S05]  /*0040*/  @P0 EXIT ;  /* 0x000000000000094d */ /* 0x000fea0003800000 */
[----:B------:R-:W0:Y:S01]  /*0050*/  S2R R0, SR_TID.X ;  /* 0x0000000000007919 */ /* 0x000e220000002100 */
[----:B------:R-:W0:Y:S01]  /*0060*/  LDC R9, c[0x0][0x3a0] ;  /* 0x0000e800ff097b82 */ /* 0x000e220000000800 */
[----:B------:R-:W-:Y:S01]  /*0070*/  UMOV UR4, 0x400 ;  /* 0x0000040000047882 */ /* 0x000fe20000000000 */
[----:B------:R-:W1:Y:S01]  /*0080*/  LDCU.64 UR8, c[0x0][0x358] ;  /* 0x00006b00ff0877ac */ /* 0x000e620008000a00 */
[----:B------:R-:W-:Y:S05]  /*0090*/  BSSY.RECONVERGENT B0, `(.L_x_0) ;  /* 0x0000015000007945 */ /* 0x000fea0003800200 */
[----:B------:R-:W2:Y:S08]  /*00a0*/  S2UR UR5, SR_CgaCtaId ;  /* 0x00000000000579c3 */ /* 0x000eb00000008800 */
[----:B------:R-:W3:Y:S08]  /*00b0*/  LDC R7, c[0x0][0x39c] ;  /* 0x0000e700ff077b82 */ /* 0x000ef00000000800 */
[----:B------:R-:W4:Y:S01]  /*00c0*/  LDC.64 R24, c[0x0][0x380] ;  /* 0x0000e000ff187b82 */ /* 0x000f220000000a00 */
[----:B0-----:R-:W-:Y:S01]  /*00d0*/  ISETP.GE.U32.AND P0, PT, R0, R9, PT ;  /* 0x000000090000720c */ /* 0x001fe20003f06070 */
[----:B--2---:R-:W-:-:S06]  /*00e0*/  ULEA UR4, UR5, UR4, 0x18 ;  /* 0x0000000405047291 */ /* 0x004fcc000f8ec0ff */
[----:B------:R-:W-:Y:S02]  /*00f0*/  IMAD.U32 R21, RZ, RZ, UR4 ;  /* 0x00000004ff157e24 */ /* 0x000fe4000f8e00ff */
[----:B---3--:R-:W-:Y:S02]  /*0100*/  IMAD R3, R7, UR6, RZ ;  /* 0x0000000607037c24 */ /* 0x008fe4000f8e02ff */
[----:B------:R-:W-:Y:S02]  /*0110*/  IMAD R2, R0, 0x4, R21 ;  /* 0x0000000400027824 */ /* 0x000fe400078e0215 */
[----:B----4-:R-:W-:-:S04]  /*0120*/  IMAD.WIDE R24, R3, 0x4, R24 ;  /* 0x0000000403187825 */ /* 0x010fc800078e0218 */
[----:B------:R-:W-:Y:S01]  /*0130*/  IMAD R3, R9, 0x4, R2 ;  /* 0x0000000409037824 */ /* 0x000fe200078e0202 */
[----:B-1----:R-:W-:Y:S06]  /*0140*/  @P0 BRA `(.L_x_1) ;  /* 0x0000000000240947 */ /* 0x002fec0003800000 */
[----:B------:R-:W-:Y:S01]  /*0150*/  ISETP.GE.U32.AND P0, PT, R0, R7, PT ;  /* 0x000000070000720c */ /* 0x000fe20003f06070 */
[----:B------:R-:W-:Y:S01]  /*0160*/  BSSY.RECONVERGENT B1, `(.L_x_2) ;  /* 0x0000005000017945 */ /* 0x000fe20003800200 */
[----:B------:R-:W-:-:S11]  /*0170*/  IMAD.MOV.U32 R5, RZ, RZ, 0x7f800000 ;  /* 0x7f800000ff057424 */ /* 0x000fd600078e00ff */
[----:B------:R-:W-:Y:S05]  /*0180*/  @P0 BRA `(.L_x_3) ;  /* 0x0000000000080947 */ /* 0x000fea0003800000 */
[----:B------:R-:W-:-:S06]  /*0190*/  IMAD.WIDE.U32 R4, R0, 0x4, R24 ;  /* 0x0000000400047825 */ /* 0x000fcc00078e0018 */
[----:B------:R0:W5:Y:S02]  /*01a0*/  LDG.E R5, desc[UR8][R4.64] ;  /* 0x0000000804057981 */ /* 0x000164000c1e1900 */
.L_x_3:
[----:B------:R-:W-:Y:S05]  /*01b0*/  BSYNC.RECONVERGENT B1 ;  /* 0x0000000000017941 */ /* 0x000fea0003800200 */
.L_x_2:
[----:B-----5:R1:W-:Y:S04]  /*01c0*/  STS [R2], R5 ;  /* 0x0000000502007388 */ /* 0x0203e80000000800 */
[----:B------:R1:W-:Y:S02]  /*01d0*/  STS [R3], R0 ;  /* 0x0000000003007388 */ /* 0x0003e40000000800 */
.L_x_1:
[----:B------:R-:W-:Y:S05]  /*01e0*/  BSYNC.RECONVERGENT B0 ;  /* 0x0000000000007941 */ /* 0x000fea0003800200 */
.L_x_0:
[----:B------:R-:W-:Y:S01]  /*01f0*/  IMAD.IADD R16, R0, 0x1, R9 ;  /* 0x0000000100107824 */ /* 0x000fe200078e0209 */
[----:B------:R-:W-:Y:S04]  /*0200*/  BAR.SYNC.DEFER_BLOCKING 0x0 ;  /* 0x0000000000007b1d */ /* 0x000fe80000010000 */
[----:B------:R-:W-:-:S13]  /*0210*/  ISETP.GE.AND P0, PT, R16, R7, PT ;  /* 0x000000071000720c */ /* 0x000fda0003f06270 */
[----:B------:R-:W-:Y:S05]  /*0220*/  @P0 BRA `(.L_x_4) ;  /* 0x0000000800cc0947 */ /* 0x000fea0003800000 */
[C---:B0-----:R-:W-:Y:S01]  /*0230*/  VIADD R4, R9.reuse, 0xf ;  /* 0x0000000f09047836 */ /* 0x041fe20000000000 */
[----:B-1----:R-:W0:Y:S01]  /*0240*/  LDC R5, c[0x0][0x360] ;  /* 0x0000d800ff057b82 */ /* 0x002e220000000800 */
[C---:B------:R-:W-:Y:S02]  /*0250*/  VIADD R7, R9.reuse, 0x7 ;  /* 0x0000000709077836 */ /* 0x040fe40000000000 */
[----:B------:R-:W-:Y:S01]  /*0260*/  VIADD R10, R9, 0xfffffffe ;  /* 0xfffffffe090a7836 */ /* 0x000fe20000000000 */
[----:B------:R-:W-:Y:S02]  /*0270*/  LOP3.LUT R6, R4, 0xf, RZ, 0xc0, !PT ;  /* 0x0000000f04067812 */ /* 0x000fe400078ec0ff */
[C---:B------:R-:W-:Y:S02]  /*0280*/  LOP3.LUT R8, R7.reuse, 0x7, RZ, 0xc0, !PT ;  /* 0x0000000707087812 */ /* 0x040fe400078ec0ff */
[----:B------:R-:W-:Y:S01]  /*0290*/  ISETP.GE.U32.AND P0, PT, R10, 0xf, PT ;  /* 0x0000000f0a00780c */ /* 0x000fe20003f06070 */
[----:B------:R-:W-:Y:S01]  /*02a0*/  VIADD R6, R6, 0xffffffff ;  /* 0xffffffff06067836 */ /* 0x000fe20000000000 */
[----:B------:R-:W-:Y:S01]  /*02b0*/  LOP3.LUT R7, R7, 0x3, RZ, 0xc0, !PT ;  /* 0x0000000307077812 */ /* 0x000fe200078ec0ff */
[----:B------:R-:W-:-:S03]  /*02c0*/  VIADD R8, R8, 0xffffffff ;  /* 0xffffffff08087836 */ /* 0x000fc60000000000 */
[----:B------:R-:W-:Y:S01]  /*02d0*/  ISETP.GE.U32.AND P2, PT, R6, 0x7, PT ;  /* 0x000000070600780c */ /* 0x000fe20003f46070 */
[----:B------:R-:W-:Y:S01]  /*02e0*/  VIADD R6, R9, 0xffffffff ;  /* 0xffffffff09067836 */ /* 0x000fe20000000000 */
[----:B------:R-:W-:-:S04]  /*02f0*/  ISETP.GE.U32.AND P1, PT, R8, 0x3, PT ;  /* 0x000000030800780c */ /* 0x000fc80003f26070 */
[----:B------:R-:W-:-:S09]  /*0300*/  LOP3.LUT R17, R6, 0xfffffff0, RZ, 0xc0, !PT ;  /* 0xfffffff006117812 */ /* 0x000fd200078ec0ff */
.L_x_11:
[----:B------:R-:W-:-:S13]  /*0310*/  ISETP.NE.AND P3, PT, R0, RZ, PT ;  /* 0x000000ff0000720c */ /* 0x000fda0003f65270 */
[----:B------:R-:W-:Y:S05]  /*0320*/  @P3 BRA `(.L_x_5) ;  /* 0x0000000800743947 */ /* 0x000fea0003800000 */
[----:B------:R-:W-:Y:S01]  /*0330*/  IMAD.WIDE R8, R16, 0x4, R24 ;  /* 0x0000000410087825 */ /* 0x000fe200078e0218 */
[----:B------:R-:W1:Y:S04]  /*0340*/  S2UR UR5, SR_CgaCtaId ;  /* 0x00000000000579c3 */ /* 0x000e680000008800 */
[----:B------:R2:W5:Y:S01]  /*0350*/  LDG.E R18, desc[UR8][R8.64] ;  /* 0x0000000808127981 */ /* 0x000562000c1e1900 */
[----:B------:R-:W-:Y:S01]  /*0360*/  UMOV UR4, 0x400 ;  /* 0x0000040000047882 */ /* 0x000fe20000000000 */
[----:B------:R-:W-:Y:S02]  /*0370*/  IMAD.MOV.U32 R26, RZ, RZ, RZ ;  /* 0x000000ffff1a7224 */ /* 0x000fe400078e00ff */
[----:B------:R-:W3:Y:S01]  /*0380*/  LDC R19, c[0x0][0x3a0] ;  /* 0x0000e800ff137b82 */ /* 0x000ee20000000800 */
[----:B-1----:R-:W-:-:S06]  /*0390*/  ULEA UR4, UR5, UR4, 0x18 ;  /* 0x0000000405047291 */ /* 0x002fcc000f8ec0ff */
[----:B------:R-:W-:Y:S01]  /*03a0*/  IMAD.U32 R21, RZ, RZ, UR4 ;  /* 0x00000004ff157e24 */ /* 0x000fe2000f8e00ff */
[----:B---3--:R-:W-:-:S04]  /*03b0*/  ISETP.GE.AND P3, PT, R19, 0x2, PT ;  /* 0x000000021300780c */ /* 0x008fc80003f66270 */
[----:B------:R2:W1:Y:S09]  /*03c0*/  LDS R28, [R21] ;  /* 0x00000000151c7984 */ /* 0x0004720000000800 */
[----:B--2---:R-:W-:Y:S05]  /*03d0*/  @!P3 BRA `(.L_x_6) ;  /* 0x000000080034b947 */ /* 0x004fea0003800000 */
[----:B------:R-:W-:Y:S02]  /*03e0*/  IMAD.MOV.U32 R26, RZ, RZ, RZ ;  /* 0x000000ffff1a7224 */ /* 0x000fe400078e00ff */
[----:B------:R-:W-:Y:S01]  /*03f0*/  IMAD.MOV.U32 R22, RZ, RZ, 0x1 ;  /* 0x00000001ff167424 */ /* 0x000fe200078e00ff */
[----:B------:R-:W-:Y:S06]  /*0400*/  @!P0 BRA `(.L_x_7) ;  /* 0x0000000000f48947 */ /* 0x000fec0003800000 */
[----:B------:R-:W-:Y:S02]  /*0410*/  VIADD R20, R21, 0x20 ;  /* 0x0000002015147836 */ /* 0x000fe40000000000 */
[----:B------:R-:W-:Y:S02]  /*0420*/  IMAD.MOV.U32 R22, RZ, RZ, RZ ;  /* 0x000000ffff167224 */ /* 0x000fe400078e00ff */
[----:B------:R-:W-:-:S07]  /*0430*/  IMAD.MOV.U32 R26, RZ, RZ, RZ ;  /* 0x000000ffff1a7224 */ /* 0x000fce00078e00ff */
.L_x_8:
[----:B------:R-:W1:Y:S04]  /*0440*/  LDS.128 R12, [R20+-0x20] ;  /* 0xffffe000140c7984 */ /* 0x000e680000000c00 */
[----:B------:R-:W2:Y:S01]  /*0450*/  LDS.128 R8, [R20+-0x10] ;  /* 0xfffff00014087984 */ /* 0x000ea20000000c00 */
[----:B-1----:R-:W-:-:S04]  /*0460*/  FSETP.GT.AND P3, PT, R13, R28, PT ;  /* 0x0000001c0d00720b */ /* 0x002fc80003f64000 */
[----:B------:R-:W-:-:S04]  /*0470*/  FSEL R13, R13, R28, P3 ;  /* 0x0000001c0d0d7208 */ /* 0x000fc80001800000 */
[----:B------:R-:W-:-:S04]  /*0480*/  FSETP.GT.AND P6, PT, R14, R13, PT ;  /* 0x0000000d0e00720b */ /* 0x000fc80003fc4000 */
[----:B------:R-:W-:Y:S01]  /*0490*/  FSEL R14, R14, R13, P6 ;  /* 0x0000000d0e0e7208 */ /* 0x000fe20003000000 */
[----:B------:R-:W-:-:S03]  /*04a0*/  @P3 VIADD R26, R22, 0x1 ;  /* 0x00000001161a3836 */ /* 0x000fc60000000000 */
[----:B------:R-:W-:-:S04]  /*04b0*/  FSETP.GT.AND P5, PT, R15, R14, PT ;  /* 0x0000000e0f00720b */ /* 0x000fc80003fa4000 */
[----:B------:R-:W-:Y:S01]  /*04c0*/  FSEL R23, R15, R14, P5 ;  /* 0x0000000e0f177208 */ /* 0x000fe20002800000 */
[----:B------:R-:W-:Y:S01]  /*04d0*/  @P6 VIADD R26, R22, 0x2 ;  /* 0x00000002161a6836 */ /* 0x000fe20000000000 */
[----:B------:R-:W1:Y:S02]  /*04e0*/  LDS.128 R12, [R20] ;  /* 0x00000000140c7984 */ /* 0x000e640000000c00 */
[----:B--2---:R-:W-:-:S04]  /*04f0*/  FSETP.GT.AND P4, PT, R8, R23, PT ;  /* 0x000000170800720b */ /* 0x004fc80003f84000 */
[----:B------:R-:W-:Y:S01]  /*0500*/  FSEL R8, R8, R23, P4 ;  /* 0x0000001708087208 */ /* 0x000fe20002000000 */
[----:B------:R-:W-:-:S03]  /*0510*/  @P5 VIADD R26, R22, 0x3 ;  /* 0x00000003161a5836 */ /* 0x000fc60000000000 */
[----:B------:R-:W-:-:S04]  /*0520*/  FSETP.GT.AND P3, PT, R9, R8, PT ;  /* 0x000000080900720b */ /* 0x000fc80003f64000 */
[----:B------:R-:W-:Y:S01]  /*0530*/  FSEL R9, R9, R8, P3 ;  /* 0x0000000809097208 */ /* 0x000fe20001800000 */
[----:B------:R-:W-:-:S03]  /*0540*/  @P4 VIADD R26, R22, 0x4 ;  /* 0x00000004161a4836 */ /* 0x000fc60000000000 */
[----:B------:R-:W-:-:S04]  /*0550*/  FSETP.GT.AND P6, PT, R10, R9, PT ;  /* 0x000000090a00720b */ /* 0x000fc80003fc4000 */
[----:B------:R-:W-:Y:S01]  /*0560*/  FSEL R10, R10, R9, P6 ;  /* 0x000000090a0a7208 */ /* 0x000fe20003000000 */
[----:B------:R-:W-:-:S03]  /*0570*/  @P3 VIADD R26, R22, 0x5 ;  /* 0x00000005161a3836 */ /* 0x000fc60000000000 */
[----:B------:R-:W-:-:S04]  /*0580*/  FSETP.GT.AND P5, PT, R11, R10, PT ;  /* 0x0000000a0b00720b */ /* 0x000fc80003fa4000 */
[----:B------:R-:W-:Y:S01]  /*0590*/  FSEL R23, R11, R10, P5 ;  /* 0x0000000a0b177208 */ /* 0x000fe20002800000 */
[C---:B------:R-:W-:Y:S01]  /*05a0*/  @P6 VIADD R26, R22.reuse, 0x6 ;  /* 0x00000006161a6836 */ /* 0x040fe20000000000 */
[----:B------:R-:W2:Y:S07]  /*05b0*/  LDS.128 R8, [R20+0x10] ;  /* 0x0000100014087984 */ /* 0x000eae0000000c00 */
[----:B------:R-:W-:Y:S01]  /*05c0*/  @P5 VIADD R26, R22, 0x7 ;  /* 0x00000007161a5836 */ /* 0x000fe20000000000 */
        /* <DEDUP_REMOVED lines=8> */
[----:B------:R1:W3:Y:S02]  /*0650*/  LDS R13, [R20+0x20] ;  /* 0x00002000140d7984 */ /* 0x0002e40000000800 */
[----:B------:R-:W-:-:S04]  /*0660*/  FSETP.GT.AND P5, PT, R15, R14, PT ;  /* 0x0000000e0f00720b */ /* 0x000fc80003fa4000 */
[----:B------:R-:W-:Y:S01]  /*0670*/  FSEL R15, R15, R14, P5 ;  /* 0x0000000e0f0f7208 */ /* 0x000fe20002800000 */
[----:B------:R-:W-:Y:S02]  /*0680*/  @P6 VIADD R26, R22, 0xa ;  /* 0x0000000a161a6836 */ /* 0x000fe40000000000 */
[----:B-1----:R-:W-:Y:S01]  /*0690*/  VIADD R20, R20, 0x40 ;  /* 0x0000004014147836 */ /* 0x002fe20000000000 */
        /* <DEDUP_REMOVED lines=12> */
[----:B---3--:R-:W-:-:S04]  /*0760*/  FSETP.GT.AND P3, PT, R13, R10, PT ;  /* 0x0000000a0d00720b */ /* 0x008fc80003f64000 */
[----:B------:R-:W-:Y:S01]  /*0770*/  FSEL R28, R13, R10, P3 ;  /* 0x0000000a0d1c7208 */ /* 0x000fe20001800000 */
[C---:B------:R-:W-:Y:S02]  /*0780*/  @P5 VIADD R26, R22.reuse, 0xf ;  /* 0x0000000f161a5836 */ /* 0x040fe40000000000 */
[----:B------:R-:W-:-:S05]  /*0790*/  VIADD R22, R22, 0x10 ;  /* 0x0000001016167836 */ /* 0x000fca0000000000 */
[C---:B------:R-:W-:Y:S02]  /*07a0*/  ISETP.NE.AND P4, PT, R22.reuse, R17, PT ;  /* 0x000000111600720c */ /* 0x040fe40003f85270 */
[----:B------:R-:W-:-:S11]  /*07b0*/  SEL R26, R22, R26, P3 ;  /* 0x0000001a161a7207 */ /* 0x000fd60001800000 */
[----:B------:R-:W-:Y:S05]  /*07c0*/  @P4 BRA `(.L_x_8) ;  /* 0xfffffffc001c4947 */ /* 0x000fea000383ffff */
[----:B------:R-:W-:-:S07]  /*07d0*/  VIADD R22, R22, 0x1 ;  /* 0x0000000116167836 */ /* 0x000fce0000000000 */
.L_x_7:
[----:B------:R-:W-:-:S13]  /*07e0*/  LOP3.LUT P3, RZ, R6, 0xf, RZ, 0xc0, !PT ;  /* 0x0000000f06ff7812 */ /* 0x000fda000786c0ff */
[----:B------:R-:W-:Y:S05]  /*07f0*/  @!P3 BRA `(.L_x_6) ;  /* 0x00000004002cb947 */ /* 0x000fea0003800000 */
[----:B------:R-:W-:Y:S01]  /*0800*/  LOP3.LUT P3, RZ, R4, 0x7, RZ, 0xc0, !PT ;  /* 0x0000000704ff7812 */ /* 0x000fe2000786c0ff */
[----:B------:R-:W-:-:S12]  /*0810*/  @!P2 BRA `(.L_x_9) ;  /* 0x000000000088a947 */ /* 0x000fd80003800000 */
[----:B------:R-:W-:-:S05]  /*0820*/  IMAD R12, R22, 0x4, R21 ;  /* 0x00000004160c7824 */ /* 0x000fca00078e0215 */
[----:B------:R-:W1:Y:S04]  /*0830*/  LDS R13, [R12] ;  /* 0x000000000c0d7984 */ /* 0x000e680000000800 */
[----:B------:R-:W2:Y:S04]  /*0840*/  LDS R14, [R12+0x4] ;  /* 0x000004000c0e7984 */ /* 0x000ea80000000800 */
[----:B------:R-:W3:Y:S04]  /*0850*/  LDS R20, [R12+0x8] ;  /* 0x000008000c147984 */ /* 0x000ee80000000800 */
[----:B------:R-:W4:Y:S04]  /*0860*/  LDS R11, [R12+0xc] ;  /* 0x00000c000c0b7984 */ /* 0x000f280000000800 */
[----:B------:R-:W0:Y:S04]  /*0870*/  LDS R9, [R12+0x10] ;  /* 0x000010000c097984 */ /* 0x000e280000000800 */
[----:B------:R-:W0:Y:S04]  /*0880*/  LDS R8, [R12+0x14] ;  /* 0x000014000c087984 */ /* 0x000e280000000800 */
[----:B------:R-:W0:Y:S01]  /*0890*/  LDS R10, [R12+0x18] ;  /* 0x000018000c0a7984 */ /* 0x000e220000000800 */
[----:B-1----:R-:W-:-:S04]  /*08a0*/  FSETP.GT.AND P5, PT, R13, R28, PT ;  /* 0x0000001c0d00720b */ /* 0x002fc80003fa4000 */
[----:B------:R-:W-:Y:S02]  /*08b0*/  FSEL R13, R13, R28, P5 ;  /* 0x0000001c0d0d7208 */ /* 0x000fe40002800000 */
[----:B------:R-:W1:Y:S01]  /*08c0*/  LDS R28, [R12+0x1c] ;  /* 0x00001c000c1c7984 */ /* 0x000e620000000800 */
[----:B------:R-:W-:Y:S02]  /*08d0*/  SEL R26, R22, R26, P5 ;  /* 0x0000001a161a7207 */ /* 0x000fe40002800000 */
[----:B--2---:R-:W-:-:S04]  /*08e0*/  FSETP.GT.AND P4, PT, R14, R13, PT ;  /* 0x0000000d0e00720b */ /* 0x004fc80003f84000 */
[----:B------:R-:W-:-:S04]  /*08f0*/  FSEL R13, R14, R13, P4 ;  /* 0x0000000d0e0d7208 */ /* 0x000fc80002000000 */
[----:B---3--:R-:W-:-:S04]  /*0900*/  FSETP.GT.AND P6, PT, R20, R13, PT ;  /* 0x0000000d1400720b */ /* 0x008fc80003fc4000 */
[----:B------:R-:W-:Y:S01]  /*0910*/  FSEL R20, R20, R13, P6 ;  /* 0x0000000d14147208 */ /* 0x000fe20003000000 */
[----:B------:R-:W-:-:S03]  /*0920*/  @P4 VIADD R26, R22, 0x1 ;  /* 0x00000001161a4836 */ /* 0x000fc60000000000 */
[----:B----4-:R-:W-:-:S04]  /*0930*/  FSETP.GT.AND P5, PT, R11, R20, PT ;  /* 0x000000140b00720b */ /* 0x010fc80003fa4000 */
[----:B------:R-:W-:Y:S01]  /*0940*/  FSEL R20, R11, R20, P5 ;  /* 0x000000140b147208 */ /* 0x000fe20002800000 */
[----:B------:R-:W-:-:S03]  /*0950*/  @P6 VIADD R26, R22, 0x2 ;  /* 0x00000002161a6836 */ /* 0x000fc60000000000 */
[----:B0-----:R-:W-:-:S04]  /*0960*/  FSETP.GT.AND P4, PT, R9, R20, PT ;  /* 0x000000140900720b */ /* 0x001fc80003f84000 */
        /* <DEDUP_REMOVED lines=8> */
[----:B-1----:R-:W-:-:S04]  /*09f0*/  FSETP.GT.AND P4, PT, R28, R9, PT ;  /* 0x000000091c00720b */ /* 0x002fc80003f84000 */
[----:B------:R-:W-:Y:S01]  /*0a00*/  FSEL R28, R28, R9, P4 ;  /* 0x000000091c1c7208 */ /* 0x000fe20002000000 */
[----:B------:R-:W-:-:S08]  /*0a10*/  @P5 VIADD R26, R22, 0x6 ;  /* 0x00000006161a5836 */ /* 0x000fd00000000000 */
[C---:B------:R-:W-:Y:S02]  /*0a20*/  @P4 VIADD R26, R22.reuse, 0x7 ;  /* 0x00000007161a4836 */ /* 0x040fe40000000000 */
[----:B------:R-:W-:-:S07]  /*0a30*/  VIADD R22, R22, 0x8 ;  /* 0x0000000816167836 */ /* 0x000fce0000000000 */
.L_x_9:
[----:B------:R-:W-:Y:S05]  /*0a40*/  @!P3 BRA `(.L_x_6) ;  /* 0x000000000098b947 */ /* 0x000fea0003800000 */
[----:B------:R-:W-:Y:S01]  /*0a50*/  ISETP.NE.AND P3, PT, R7, RZ, PT ;  /* 0x000000ff0700720c */ /* 0x000fe20003f65270 */
[----:B------:R-:W-:-:S12]  /*0a60*/  @!P1 BRA `(.L_x_10) ;  /* 0x0000000000489947 */ /* 0x000fd80003800000 */
[----:B------:R-:W-:-:S05]  /*0a70*/  IMAD R8, R22, 0x4, R21 ;  /* 0x0000000416087824 */ /* 0x000fca00078e0215 */
[----:B------:R-:W1:Y:S04]  /*0a80*/  LDS R9, [R8] ;  /* 0x0000000008097984 */ /* 0x000e680000000800 */
[----:B------:R-:W2:Y:S04]  /*0a90*/  LDS R10, [R8+0x4] ;  /* 0x00000400080a7984 */ /* 0x000ea80000000800 */
[----:B------:R-:W3:Y:S04]  /*0aa0*/  LDS R12, [R8+0x8] ;  /* 0x00000800080c7984 */ /* 0x000ee80000000800 */
[----:B------:R-:W4:Y:S01]  /*0ab0*/  LDS R14, [R8+0xc] ;  /* 0x00000c00080e7984 */ /* 0x000f220000000800 */
[----:B-1----:R-:W-:-:S04]  /*0ac0*/  FSETP.GT.AND P6, PT, R9, R28, PT ;  /* 0x0000001c0900720b */ /* 0x002fc80003fc4000 */
[----:B------:R-:W-:Y:S02]  /*0ad0*/  FSEL R9, R9, R28, P6 ;  /* 0x0000001c09097208 */ /* 0x000fe40003000000 */
        /* <DEDUP_REMOVED lines=8> */
[----:B------:R-:W-:-:S08]  /*0b60*/  @P4 VIADD R26, R22, 0x2 ;  /* 0x00000002161a4836 */ /* 0x000fd00000000000 */
[C---:B------:R-:W-:Y:S02]  /*0b70*/  @P6 VIADD R26, R22.reuse, 0x3 ;  /* 0x00000003161a6836 */ /* 0x040fe40000000000 */
[----:B------:R-:W-:-:S07]  /*0b80*/  VIADD R22, R22, 0x4 ;  /* 0x0000000416167836 */ /* 0x000fce0000000000 */
.L_x_10:
[----:B------:R-:W-:Y:S05]  /*0b90*/  @!P3 BRA `(.L_x_6) ;  /* 0x000000000044b947 */ /* 0x000fea0003800000 */
[----:B------:R-:W-:Y:S01]  /*0ba0*/  IMAD R8, R22, 0x4, R21 ;  /* 0x0000000416087824 */ /* 0x000fe200078e0215 */
[----:B------:R-:W-:-:S04]  /*0bb0*/  ISETP.NE.AND P4, PT, R7, 0x1, PT ;  /* 0x000000010700780c */ /* 0x000fc80003f85270 */
[----:B------:R-:W1:Y:S02]  /*0bc0*/  LDS R9, [R8] ;  /* 0x0000000008097984 */ /* 0x000e640000000800 */
[----:B-1----:R-:W-:-:S04]  /*0bd0*/  FSETP.GT.AND P3, PT, R9, R28, PT ;  /* 0x0000001c0900720b */ /* 0x002fc80003f64000 */
[----:B------:R-:W-:Y:S02]  /*0be0*/  FSEL R28, R9, R28, P3 ;  /* 0x0000001c091c7208 */ /* 0x000fe40001800000 */
[----:B------:R-:W-:Y:S01]  /*0bf0*/  SEL R26, R22, R26, P3 ;  /* 0x0000001a161a7207 */ /* 0x000fe20001800000 */
[----:B------:R-:W-:Y:S06]  /*0c00*/  @!P4 BRA `(.L_x_6) ;  /* 0x000000000028c947 */ /* 0x000fec0003800000 */
[----:B------:R-:W1:Y:S01]  /*0c10*/  LDS R9, [R8+0x4] ;  /* 0x0000040008097984 */ /* 0x000e620000000800 */
[----:B------:R-:W-:Y:S02]  /*0c20*/  ISETP.NE.AND P4, PT, R7, 0x2, PT ;  /* 0x000000020700780c */ /* 0x000fe40003f85270 */
[----:B-1----:R-:W-:-:S04]  /*0c30*/  FSETP.GT.AND P3, PT, R9, R28, PT ;  /* 0x0000001c0900720b */ /* 0x002fc80003f64000 */
[----:B------:R-:W-:-:S09]  /*0c40*/  FSEL R28, R9, R28, P3 ;  /* 0x0000001c091c7208 */ /* 0x000fd20001800000 */
[----:B------:R-:W-:Y:S01]  /*0c50*/  @P3 VIADD R26, R22, 0x1 ;  /* 0x00000001161a3836 */ /* 0x000fe20000000000 */
[----:B------:R-:W-:Y:S06]  /*0c60*/  @!P4 BRA `(.L_x_6) ;  /* 0x000000000010c947 */ /* 0x000fec0003800000 */
[----:B------:R-:W1:Y:S02]  /*0c70*/  LDS R9, [R8+0x8] ;  /* 0x0000080008097984 */ /* 0x000e640000000800 */
[----:B-1----:R-:W-:-:S13]  /*0c80*/  FSETP.GT.AND P3, PT, R9, R28, PT ;  /* 0x0000001c0900720b */ /* 0x002fda0003f64000 */
[----:B------:R-:W-:Y:S02]  /*0c90*/  @P3 VIADD R26, R22, 0x2 ;  /* 0x00000002161a3836 */ /* 0x000fe40000000000 */
[----:B------:R-:W-:-:S07]  /*0ca0*/  @P3 IMAD.MOV.U32 R28, RZ, RZ, R9 ;  /* 0x000000ffff1c3224 */ /* 0x000fce00078e0009 */
.L_x_6:
[----:B-1---5:R-:W-:-:S13]  /*0cb0*/  FSETP.GEU.AND P3, PT, R18, R28, PT ;  /* 0x0000001c1200720b */ /* 0x022fda0003f6e000 */
[----:B------:R-:W-:-:S04]  /*0cc0*/  @!P3 IMAD R26, R26, 0x4, R21 ;  /* 0x000000041a1ab824 */ /* 0x000fc800078e0215 */
[----:B------:R-:W-:Y:S01]  /*0cd0*/  @!P3 IMAD R19, R19, 0x4, R26 ;  /* 0x000000041313b824 */ /* 0x000fe200078e021a */
[----:B------:R1:W-:Y:S04]  /*0ce0*/  @!P3 STS [R26], R18 ;  /* 0x000000121a00b388 */ /* 0x0003e80000000800 */
[----:B------:R1:W-:Y:S02]  /*0cf0*/  @!P3 STS [R19], R16 ;  /* 0x000000101300b388 */ /* 0x0003e40000000800 */
.L_x_5:
[----:B------:R-:W-:Y:S05]  /*0d00*/  WARPSYNC.ALL ;  /* 0x0000000000007948 */ /* 0x000fea0003800000 */
[----:B------:R-:W2:Y:S01]  /*0d10*/  LDCU UR4, c[0x0][0x39c] ;  /* 0x00007380ff0477ac */ /* 0x000ea20008000800 */
[----:B01----:R-:W-:Y:S01]  /*0d20*/  IMAD.IADD R16, R5, 0x1, R16 ;  /* 0x0000000105107824 */ /* 0x003fe200078e0210 */
[----:B------:R-:W-:Y:S04]  /*0d30*/  BAR.SYNC.DEFER_BLOCKING 0x0 ;  /* 0x0000000000007b1d */ /* 0x000fe80000010000 */
[----:B--2---:R-:W-:-:S13]  /*0d40*/  ISETP.GE.AND P3, PT, R16, UR4, PT ;  /* 0x0000000410007c0c */ /* 0x004fda000bf66270 */
[----:B------:R-:W-:Y:S05]  /*0d50*/  @!P3 BRA `(.L_x_11) ;  /* 0xfffffff4006cb947 */ /* 0x000fea000383ffff */
.L_x_4:
[----:B------:R-:W2:Y:S02]  /*0d60*/  LDCU UR4, c[0x0][0x3a0] ;  /* 0x00007400ff0477ac */ /* 0x000ea40008000800 */
[----:B--2---:R-:W-:-:S04]  /*0d70*/  IMAD.U32 R9, RZ, RZ, UR4 ;  /* 0x00000004ff097e24 */ /* 0x004fc8000f8e00ff */
[----:B0-----:R-:W-:-:S05]  /*0d80*/  VIADD R4, R9, 0xfffffbff ;  /* 0xfffffbff09047836 */ /* 0x001fca0000000000 */
[----:B------:R-:W-:-:S13]  /*0d90*/  ISETP.GE.U32.AND P0, PT, R4, -0x3ff, PT ;  /* 0xfffffc010400780c */ /* 0x000fda0003f06070 */
[----:B------:R-:W-:Y:S05]  /*0da0*/  @!P0 BRA `(.L_x_12) ;  /* 0x0000000000c88947 */ /* 0x000fea0003800000 */
[----:B------:R-:W-:-:S07]  /*0db0*/  IMAD.MOV.U32 R4, RZ, RZ, 0x2 ;  /* 0x00000002ff047424 */ /* 0x000fce00078e00ff */
.L_x_16:
[----:B0-----:R-:W0:Y:S01]  /*0dc0*/  LDC R12, c[0x0][0x3a0] ;  /* 0x0000e800ff0c7b82 */ /* 0x001e220000000800 */
[----:B--2---:R-:W2:Y:S01]  /*0dd0*/  LDCU UR4, c[0x0][0x3a0] ;  /* 0x00007400ff0477ac */ /* 0x004ea20008000800 */
[----:B-1----:R-:W-:-:S04]  /*0de0*/  SHF.R.U32.HI R5, RZ, 0x1, R4 ;  /* 0x00000001ff057819 */ /* 0x002fc80000011604 */
[----:B------:R-:W-:-:S04]  /*0df0*/  LOP3.LUT P0, RZ, R5, R0, RZ, 0xc0, !PT ;  /* 0x0000000005ff7212 */ /* 0x000fc8000780c0ff */
[----:B------:R-:W-:-:S04]  /*0e00*/  SEL R5, R4, RZ, P0 ;  /* 0x000000ff04057207 */ /* 0x000fc80000000000 */
[----:B------:R-:W-:Y:S01]  /*0e10*/  LOP3.LUT P2, RZ, R5, R0, RZ, 0xc0, !PT ;  /* 0x0000000005ff7212 */ /* 0x000fe2000784c0ff */
[----:B------:R-:W-:Y:S01]  /*0e20*/  IMAD.MOV.U32 R5, RZ, RZ, R4 ;  /* 0x000000ffff057224 */ /* 0x000fe200078e0004 */
[----:B--2---:R-:W-:-:S13]  /*0e30*/  ISETP.GE.AND P0, PT, R0, UR4, PT ;  /* 0x0000000400007c0c */ /* 0x004fda000bf06270 */
.L_x_15:
[--C-:B------:R-:W-:Y:S01]  /*0e40*/  IMAD.MOV.U32 R9, RZ, RZ, R5.reuse ;  /* 0x000000ffff097224 */ /* 0x100fe200078e0005 */
[----:B------:R-:W-:Y:S01]  /*0e50*/  SHF.R.U32.HI R5, RZ, 0x1, R5 ;  /* 0x00000001ff057819 */ /* 0x000fe20000011605 */
[----:B-12---:R-:W-:Y:S06]  /*0e60*/  @P0 BRA `(.L_x_13) ;  /* 0x0000000000740947 */ /* 0x006fec0003800000 */
[----:B------:R-:W-:-:S04]  /*0e70*/  LOP3.LUT R6, R5, R0, RZ, 0x3c, !PT ;  /* 0x0000000005067212 */ /* 0x000fc800078e3cff */
[----:B------:R-:W-:-:S13]  /*0e80*/  ISETP.GT.U32.AND P1, PT, R6, R0, PT ;  /* 0x000000000600720c */ /* 0x000fda0003f24070 */
[----:B------:R-:W-:Y:S05]  /*0e90*/  @!P1 BRA `(.L_x_13) ;  /* 0x0000000000689947 */ /* 0x000fea0003800000 */
[----:B------:R-:W-:Y:S05]  /*0ea0*/  @P2 BRA `(.L_x_14) ;  /* 0x0000000000342947 */ /* 0x000fea0003800000 */
[----:B------:R-:W-:Y:S02]  /*0eb0*/  IMAD R11, R6, 0x4, R21 ;  /* 0x00000004060b7824 */ /* 0x000fe400078e0215 */
[----:B------:R-:W-:Y:S04]  /*0ec0*/  LDS R6, [R2] ;  /* 0x0000000002067984 */ /* 0x000fe80000000800 */
[----:B------:R-:W1:Y:S02]  /*0ed0*/  LDS R13, [R11] ;  /* 0x000000000b0d7984 */ /* 0x000e640000000800 */
[----:B-1----:R-:W-:-:S13]  /*0ee0*/  FSETP.GT.AND P1, PT, R6, R13, PT ;  /* 0x0000000d0600720b */ /* 0x002fda0003f24000 */
[----:B------:R-:W-:Y:S05]  /*0ef0*/  @!P1 BRA `(.L_x_13) ;  /* 0x0000000000509947 */ /* 0x000fea0003800000 */
[----:B0-----:R-:W-:Y:S01]  /*0f00*/  IMAD R8, R12, 0x4, R11 ;  /* 0x000000040c087824 */ /* 0x001fe200078e020b */
[----:B------:R-:W-:Y:S04]  /*0f10*/  STS [R2], R13 ;  /* 0x0000000d02007388 */ /* 0x000fe80000000800 */
[----:B------:R-:W-:Y:S04]  /*0f20*/  STS [R11], R6 ;  /* 0x000000060b007388 */ /* 0x000fe80000000800 */
[----:B------:R-:W0:Y:S04]  /*0f30*/  LDS R10, [R8] ;  /* 0x00000000080a7984 */ /* 0x000e280000000800 */
[----:B------:R-:W1:Y:S04]  /*0f40*/  LDS R7, [R3] ;  /* 0x0000000003077984 */ /* 0x000e680000000800 */
[----:B0-----:R2:W-:Y:S04]  /*0f50*/  STS [R3], R10 ;  /* 0x0000000a03007388 */ /* 0x0015e80000000800 */
[----:B-1----:R2:W-:Y:S01]  /*0f60*/  STS [R8], R7 ;  /* 0x0000000708007388 */ /* 0x0025e20000000800 */
[----:B------:R-:W-:Y:S05]  /*0f70*/  BRA `(.L_x_13) ;  /* 0x0000000000307947 */ /* 0x000fea0003800000 */
.L_x_14:
[----:B------:R-:W-:Y:S02]  /*0f80*/  IMAD R13, R6, 0x4, R21 ;  /* 0x00000004060d7824 */ /* 0x000fe400078e0215 */
[----:B------:R-:W-:Y:S04]  /*0f90*/  LDS R6, [R2] ;  /* 0x0000000002067984 */ /* 0x000fe80000000800 */
[----:B------:R-:W1:Y:S02]  /*0fa0*/  LDS R11, [R13] ;  /* 0x000000000d0b7984 */ /* 0x000e640000000800 */
[----:B-1----:R-:W-:-:S13]  /*0fb0*/  FSETP.GEU.AND P1, PT, R6, R11, PT ;  /* 0x0000000b0600720b */ /* 0x002fda0003f2e000 */
[----:B------:R-:W1:Y:S01]  /*0fc0*/  @!P1 LDC R8, c[0x0][0x3a0] ;  /* 0x0000e800ff089b82 */ /* 0x000e620000000800 */
[----:B------:R-:W-:Y:S04]  /*0fd0*/  @!P1 STS [R2], R11 ;  /* 0x0000000b02009388 */ /* 0x000fe80000000800 */
[----:B------:R-:W-:Y:S04]  /*0fe0*/  @!P1 STS [R13], R6 ;  /* 0x000000060d009388 */ /* 0x000fe80000000800 */
[----:B------:R-:W-:Y:S01]  /*0ff0*/  @!P1 LDS R7, [R3] ;  /* 0x0000000003079984 */ /* 0x000fe20000000800 */
[----:B-1----:R-:W-:-:S05]  /*1000*/  @!P1 IMAD R8, R8, 0x4, R13 ;  /* 0x0000000408089824 */ /* 0x002fca00078e020d */
[----:B------:R-:W1:Y:S04]  /*1010*/  @!P1 LDS R10, [R8] ;  /* 0x00000000080a9984 */ /* 0x000e680000000800 */
[----:B-1----:R1:W-:Y:S04]  /*1020*/  @!P1 STS [R3], R10 ;  /* 0x0000000a03009388 */ /* 0x0023e80000000800 */
[----:B------:R1:W-:Y:S02]  /*1030*/  @!P1 STS [R8], R7 ;  /* 0x0000000708009388 */ /* 0x0003e40000000800 */
.L_x_13:
[----:B------:R-:W-:Y:S01]  /*1040*/  ISETP.GT.U32.AND P1, PT, R9, 0x3, PT ;  /* 0x000000030900780c */ /* 0x000fe20003f24070 */
[----:B------:R-:W-:Y:S05]  /*1050*/  WARPSYNC.ALL ;  /* 0x0000000000007948 */ /* 0x000fea0003800000 */
[----:B------:R-:W-:Y:S07]  /*1060*/  BAR.SYNC.DEFER_BLOCKING 0x0 ;  /* 0x0000000000007b1d */ /* 0x000fee0000010000 */
[----:B------:R-:W-:Y:S05]  /*1070*/  @P1 BRA `(.L_x_15) ;  /* 0xfffffffc00701947 */ /* 0x000fea000383ffff */
[----:B------:R-:W3:Y:S01]  /*1080*/  LDCU UR4, c[0x0][0x3a0] ;  /* 0x00007400ff0477ac */ /* 0x000ee20008000800 */
[----:B------:R-:W-:Y:S02]  /*1090*/  IMAD.SHL.U32 R4, R4, 0x2, RZ ;  /* 0x0000000204047824 */ /* 0x000fe400078e00ff */
[----:B---3--:R-:W-:-:S05]  /*10a0*/  IMAD.U32 R9, RZ, RZ, UR4 ;  /* 0x00000004ff097e24 */ /* 0x008fca000f8e00ff */
[----:B------:R-:W-:-:S13]  /*10b0*/  ISETP.GT.AND P0, PT, R4, R9, PT ;  /* 0x000000090400720c */ /* 0x000fda0003f04270 */
[----:B------:R-:W-:Y:S05]  /*10c0*/  @!P0 BRA `(.L_x_16) ;  /* 0xfffffffc003c8947 */ /* 0x000fea000383ffff */
.L_x_12:
[----:B------:R-:W-:-:S13]  /*10d0*/  ISETP.GE.U32.AND P0, PT, R0, R9, PT ;  /* 0x000000090000720c */ /* 0x000fda0003f06070 */
[----:B------:R-:W-:Y:S05]  /*10e0*/  @P0 EXIT ;  /* 0x000000000000094d */ /* 0x000fea0003800000 */
[----:B-12---:R-:W1:Y:S01]  /*10f0*/  LDS R3, [R3] ;  /* 0x0000000003037984 */ /* 0x006e620000000800 */
[----:B------:R-:W2:Y:S01]  /*1100*/  LDC.64 R4, c[0x0][0x388] ;  /* 0x0000e200ff047b82 */ /* 0x000ea20000000a00 */
[----:B------:R-:W-:Y:S02]  /*1110*/  IMAD R9, R9, UR6, R0 ;  /* 0x0000000609097c24 */ /* 0x000fe4000f8e0200 */
[----:B------:R-:W3:Y:S05]  /*1120*/  LDS R11, [R2] ;  /* 0x00000000020b7984 */ /* 0x000eea0000000800 */
[----:B------:R-:W4:Y:S01]  /*1130*/  LDC.64 R6, c[0x0][0x390] ;  /* 0x0000e400ff067b82 */ /* 0x000f220000000a00 */
[----:B--2---:R-:W-:-:S04]  /*1140*/  IMAD.WIDE.U32 R4, R9, 0x4, R4 ;  /* 0x0000000409047825 */ /* 0x004fc800078e0004 */
[----:B----4-:R-:W-:Y:S01]  /*1150*/  IMAD.WIDE.U32 R6, R9, 0x4, R6 ;  /* 0x0000000409067825 */ /* 0x010fe200078e0006 */
[----:B-1----:R-:W-:Y:S04]  /*1160*/  STG.E desc[UR8][R4.64], R3 ;  /* 0x0000000304007986 */ /* 0x002fe8000c101908 */
[----:B---3--:R-:W-:Y:S01]  /*1170*/  STG.E desc[UR8][R6.64], R11 ;  /* 0x0000000b06007986 */ /* 0x008fe2000c101908 */
[----:B------:R-:W-:Y:S05]  /*1180*/  EXIT ;  /* 0x000000000000794d */ /* 0x000fea0003800000 */
.L_x_17:
[----:B------:R-:W-:-:S00]  /*1190*/  BRA `(.L_x_17) ;  /* 0xfffffffc00fc7947 */ /* 0x000fc0000383ffff */
[----:B------:R-:W-:-:S00]  /*11a0*/  NOP ;  /* 0x0000000000007918 */ /* 0x000fc00000000000 */
        /* <DEDUP_REMOVED lines=13> */
.L_x_56:


//--------------------- .text._ZN6themis12acceleration4cuda27computeCosineDistanceKernelEPKfS3_Pfiii --------------------------
	.section	.text._ZN6themis12acceleration4cuda27computeCosineDistanceKernelEPKfS3_Pfiii,"ax",@progbits
	.align	128
        .global         _ZN6themis12acceleration4cuda27computeCosineDistanceKernelEPKfS3_Pfiii
        .type           _ZN6themis12acceleration4cuda27computeCosineDistanceKernelEPKfS3_Pfiii,@function
        .size           _ZN6themis12acceleration4cuda27computeCosineDistanceKernelEPKfS3_Pfiii,(.L_x_54 - _ZN6themis12acceleration4cuda27computeCosineDistanceKernelEPKfS3_Pfiii)
        .other          _ZN6themis12acceleration4cuda27computeCosineDistanceKernelEPKfS3_Pfiii,@"STO_CUDA_ENTRY STV_DEFAULT"
_ZN6themis12acceleration4cuda27computeCosineDistanceKernelEPKfS3_Pfiii:
.text._ZN6themis12acceleration4cuda27computeCosineDistanceKernelEPKfS3_Pfiii:
[----:B------:R-:W-:Y:S01]  /*0000*/  LDC R1, c[0x0][0x37c] ;  /* 0x0000df00ff017b82 */ /* 0x000fe20000000800 */
[----:B------:R-:W0:Y:S07]  /*0010*/  S2R R3, SR_TID.X ;  /* 0x0000000000037919 */ /* 0x000e2e0000002100 */
[----:B------:R-:W1:Y:S01]  /*0020*/  LDC R7, c[0x0][0x364] ;  /* 0x0000d900ff077b82 */ /* 0x000e620000000800 */
[----:B------:R-:W2:Y:S01]  /*0030*/  LDCU.64 UR6, c[0x0][0x398] ;  /* 0x00007300ff0677ac */ /* 0x000ea20008000a00 */
[----:B------:R-:W1:Y:S06]  /*0040*/  S2R R0, SR_TID.Y ;  /* 0x0000000000007919 */ /* 0x000e6c0000002200 */
[----:B------:R-:W0:Y:S08]  /*0050*/  S2UR UR5, SR_CTAID.X ;  /* 0x00000000000579c3 */ /* 0x000e300000002500 */
[----:B------:R-:W0:Y:S08]  /*0060*/  LDC R6, c[0x0][0x360] ;  /* 0x0000d800ff067b82 */ /* 0x000e300000000800 */
[----:B------:R-:W1:Y:S01]  /*0070*/  S2UR UR4, SR_CTAID.Y ;  /* 0x00000000000479c3 */ /* 0x000e620000002600 */
[----:B0-----:R-:W-:-:S05]  /*0080*/  IMAD R6, R6, UR5, R3 ;  /* 0x0000000506067c24 */ /* 0x001fca000f8e0203 */
[----:B--2---:R-:W-:Y:S01]  /*0090*/  ISETP.GE.AND P0, PT, R6, UR7, PT ;  /* 0x0000000706007c0c */ /* 0x004fe2000bf06270 */
[----:B-1----:R-:W-:-:S05]  /*00a0*/  IMAD R7, R7, UR4, R0 ;  /* 0x0000000407077c24 */ /* 0x002fca000f8e0200 */
[----:B------:R-:W-:-:S13]  /*00b0*/  ISETP.GE.OR P0, PT, R7, UR6, P0 ;  /* 0x0000000607007c0c */ /* 0x000fda0008706670 */
[----:B------:R-:W-:Y:S05]  /*00c0*/  @P0 EXIT ;  /* 0x000000000000094d */ /* 0x000fea0003800000 */
[----:B------:R-:W0:Y:S01]  /*00d0*/  LDCU UR6, c[0x0][0x3a0] ;  /* 0x00007400ff0677ac */ /* 0x000e220008000800 */
[----:B------:R-:W-:Y:S01]  /*00e0*/  CS2R R8, SRZ ;  /* 0x0000000000087805 */ /* 0x000fe2000001ff00 */
[----:B------:R-:W-:Y:S01]  /*00f0*/  IMAD.MOV.U32 R18, RZ, RZ, RZ ;  /* 0x000000ffff127224 */ /* 0x000fe200078e00ff */
[----:B------:R-:W1:Y:S01]  /*0100*/  LDCU.64 UR8, c[0x0][0x358] ;  /* 0x00006b00ff0877ac */ /* 0x000e620008000a00 */
[----:B0-----:R-:W-:-:S09]  /*0110*/  UISETP.GE.AND UP0, UPT, UR6, 0x1, UPT ;  /* 0x000000010600788c */ /* 0x001fd2000bf06270 */
[----:B-1----:R-:W-:Y:S05]  /*0120*/  BRA.U !UP0, `(.L_x_18) ;  /* 0x0000000508307547 */ /* 0x002fea000b800000 */
[----:B------:R-:W-:Y:S02]  /*0130*/  UISETP.GE.U32.AND UP1, UPT, UR6, 0x4, UPT ;  /* 0x000000040600788c */ /* 0x000fe4000bf26070 */
[----:B------:R-:W-:Y:S01]  /*0140*/  IMAD R0, R7, UR6, RZ ;  /* 0x0000000607007c24 */ /* 0x000fe2000f8e02ff */
[----:B------:R-:W-:Y:S02]  /*0150*/  ULOP3.LUT UR5, UR6, 0x3, URZ, 0xc0, !UPT ;  /* 0x0000000306057892 */ /* 0x000fe4000f8ec0ff */
[----:B------:R-:W-:Y:S01]  /*0160*/  IMAD R10, R6, UR6, RZ ;  /* 0x00000006060a7c24 */ /* 0x000fe2000f8e02ff */
[----:B------:R-:W-:Y:S01]  /*0170*/  CS2R R8, SRZ ;  /* 0x0000000000087805 */ /* 0x000fe2000001ff00 */
[----:B------:R-:W-:Y:S01]  /*0180*/  IMAD.MOV.U32 R18, RZ, RZ, RZ ;  /* 0x000000ffff127224 */ /* 0x000fe200078e00ff */
[----:B------:R-:W-:Y:S01]  /*0190*/  SHF.R.S32.HI R11, RZ, 0x1f, R0 ;  /* 0x0000001fff0b7819 */ /* 0x000fe20000011400 */
[----:B------:R-:W-:Y:S01]  /*01a0*/  UMOV UR4, URZ ;  /* 0x000000ff00047c82 */ /* 0x000fe20008000000 */
[----:B------:R-:W-:Y:S01]  /*01b0*/  SHF.R.S32.HI R13, RZ, 0x1f, R10 ;  /* 0x0000001fff0d7819 */ /* 0x000fe2000001140a */
[----:B------:R-:W-:Y:S01]  /*01c0*/  UISETP.NE.AND UP0, UPT, UR5, URZ, UPT ;  /* 0x000000ff0500728c */ /* 0x000fe2000bf05270 */
[----:B------:R-:W-:Y:S10]  /*01d0*/  BRA.U !UP1, `(.L_x_19) ;  /* 0x0000000109a47547 */ /* 0x000ff4000b800000 */
[----:B------:R-:W0:Y:S01]  /*01e0*/  LDCU.128 UR12, c[0x0][0x380] ;  /* 0x00007000ff0c77ac */ /* 0x000e220008000c00 */
[----:B------:R-:W-:Y:S01]  /*01f0*/  IMAD.MOV.U32 R8, RZ, RZ, RZ ;  /* 0x000000ffff087224 */ /* 0x000fe200078e00ff */
[----:B------:R-:W-:-:S04]  /*0200*/  ULOP3.LUT UR4, UR6, 0x7ffffffc, URZ, 0xc0, !UPT ;  /* 0x7ffffffc06047892 */ /* 0x000fc8000f8ec0ff */
[----:B------:R-:W-:Y:S01]  /*0210*/  UIADD3 UR6, UPT, UPT, -UR4, URZ, URZ ;  /* 0x000000ff04067290 */ /* 0x000fe2000fffe1ff */
[----:B0-----:R-:W-:Y:S02]  /*0220*/  LEA R2, P2, R10, UR14, 0x2 ;  /* 0x0000000e0a027c11 */ /* 0x001fe4000f8410ff */
[----:B------:R-:W-:Y:S02]  /*0230*/  LEA R12, P0, R0, UR12, 0x2 ;  /* 0x0000000c000c7c11 */ /* 0x000fe4000f8010ff */
[----:B------:R-:W-:Y:S02]  /*0240*/  IADD3 R2, P3, PT, R2, 0x8, RZ ;  /* 0x0000000802027810 */ /* 0x000fe40007f7e0ff */
[----:B------:R-:W-:Y:S02]  /*0250*/  LEA.HI.X R3, R10, UR15, R13, 0x2, P2 ;  /* 0x0000000f0a037c11 */ /* 0x000fe400090f140d */
[----:B------:R-:W-:Y:S02]  /*0260*/  IADD3 R12, P1, PT, R12, 0x8, RZ ;  /* 0x000000080c0c7810 */ /* 0x000fe40007f3e0ff */
[----:B------:R-:W-:Y:S01]  /*0270*/  LEA.HI.X R19, R0, UR13, R11, 0x2, P0 ;  /* 0x0000000d00137c11 */ /* 0x000fe200080f140b */
[----:B------:R-:W-:-:S03]  /*0280*/  IMAD.X R3, RZ, RZ, R3, P3 ;  /* 0x000000ffff037224 */ /* 0x000fc600018e0603 */
[----:B------:R-:W-:-:S07]  /*0290*/  IADD3.X R19, PT, PT, RZ, R19, RZ, P1, !PT ;  /* 0x00000013ff137210 */ /* 0x000fce0000ffe4ff */
.L_x_20:
[----:B------:R-:W-:Y:S01]  /*02a0*/  IMAD.MOV.U32 R4, RZ, RZ, R12 ;  /* 0x000000ffff047224 */ /* 0x000fe200078e000c */
[----:B------:R-:W2:Y:S01]  /*02b0*/  LDG.E R20, desc[UR8][R2.64+-0x8] ;  /* 0xfffff80802147981 */ /* 0x000ea2000c1e1900 */
[----:B------:R-:W-:-:S03]  /*02c0*/  IMAD.MOV.U32 R5, RZ, RZ, R19 ;  /* 0x000000ffff057224 */ /* 0x000fc600078e0013 */
[----:B------:R-:W3:Y:S04]  /*02d0*/  LDG.E R22, desc[UR8][R2.64+-0x4] ;  /* 0xfffffc0802167981 */ /* 0x000ee8000c1e1900 */
[----:B------:R-:W4:Y:S04]  /*02e0*/  LDG.E R19, desc[UR8][R4.64+-0x8] ;  /* 0xfffff80804137981 */ /* 0x000f28000c1e1900 */
[----:B------:R-:W5:Y:S04]  /*02f0*/  LDG.E R21, desc[UR8][R4.64+-0x4] ;  /* 0xfffffc0804157981 */ /* 0x000f68000c1e1900 */
[----:B------:R-:W3:Y:S04]  /*0300*/  LDG.E R17, desc[UR8][R4.64] ;  /* 0x0000000804117981 */ /* 0x000ee8000c1e1900 */
[----:B------:R-:W3:Y:S04]  /*0310*/  LDG.E R16, desc[UR8][R2.64] ;  /* 0x0000000802107981 */ /* 0x000ee8000c1e1900 */
[----:B------:R-:W3:Y:S04]  /*0320*/  LDG.E R15, desc[UR8][R4.64+0x4] ;  /* 0x00000408040f7981 */ /* 0x000ee8000c1e1900 */
[----:B------:R0:W3:Y:S01]  /*0330*/  LDG.E R14, desc[UR8][R2.64+0x4] ;  /* 0x00000408020e7981 */ /* 0x0000e2000c1e1900 */
[----:B------:R-:W-:Y:S01]  /*0340*/  UIADD3 UR6, UPT, UPT, UR6, 0x4, URZ ;  /* 0x0000000406067890 */ /* 0x000fe2000fffe0ff */
[----:B------:R-:W-:-:S03]  /*0350*/  IADD3 R12, P0, PT, R4, 0x10, RZ ;  /* 0x00000010040c7810 */ /* 0x000fc60007f1e0ff */
[----:B------:R-:W-:Y:S01]  /*0360*/  UISETP.NE.AND UP1, UPT, UR6, URZ, UPT ;  /* 0x000000ff0600728c */ /* 0x000fe2000bf25270 */
[-C--:B--2---:R-:W-:Y:S01]  /*0370*/  FFMA R8, R20, R20.reuse, R8 ;  /* 0x0000001414087223 */ /* 0x084fe20000000008 */
[C---:B----4-:R-:W-:Y:S01]  /*0380*/  FFMA R18, R19.reuse, R19, R18 ;  /* 0x0000001313127223 */ /* 0x050fe20000000012 */
[----:B------:R-:W-:-:S03]  /*0390*/  FFMA R9, R19, R20, R9 ;  /* 0x0000001413097223 */ /* 0x000fc60000000009 */
[C---:B-----5:R-:W-:Y:S01]  /*03a0*/  FFMA R18, R21.reuse, R21, R18 ;  /* 0x0000001515127223 */ /* 0x060fe20000000012 */
[-C--:B---3--:R-:W-:Y:S01]  /*03b0*/  FFMA R9, R21, R22.reuse, R9 ;  /* 0x0000001615097223 */ /* 0x088fe20000000009 */
[----:B------:R-:W-:Y:S01]  /*03c0*/  FFMA R21, R22, R22, R8 ;  /* 0x0000001616157223 */ /* 0x000fe20000000008 */
[----:B------:R-:W-:Y:S01]  /*03d0*/  IADD3.X R19, PT, PT, RZ, R5, RZ, P0, !PT ;  /* 0x00000005ff137210 */ /* 0x000fe200007fe4ff */
[C---:B------:R-:W-:Y:S01]  /*03e0*/  FFMA R18, R17.reuse, R17, R18 ;  /* 0x0000001111127223 */ /* 0x040fe20000000012 */
[----:B0-----:R-:W-:Y:S01]  /*03f0*/  IADD3 R2, P0, PT, R2, 0x10, RZ ;  /* 0x0000001002027810 */ /* 0x001fe20007f1e0ff */
[-C--:B------:R-:W-:Y:S01]  /*0400*/  FFMA R9, R17, R16.reuse, R9 ;  /* 0x0000001011097223 */ /* 0x080fe20000000009 */
[----:B------:R-:W-:-:S03]  /*0410*/  FFMA R21, R16, R16, R21 ;  /* 0x0000001010157223 */ /* 0x000fc60000000015 */
[----:B------:R-:W-:Y:S02]  /*0420*/  IMAD.X R3, RZ, RZ, R3, P0 ;  /* 0x000000ffff037224 */ /* 0x000fe400000e0603 */
[C---:B------:R-:W-:Y:S01]  /*0430*/  FFMA R18, R15.reuse, R15, R18 ;  /* 0x0000000f0f127223 */ /* 0x040fe20000000012 */
[-C--:B------:R-:W-:Y:S01]  /*0440*/  FFMA R9, R15, R14.reuse, R9 ;  /* 0x0000000e0f097223 */ /* 0x080fe20000000009 */
[----:B------:R-:W-:Y:S01]  /*0450*/  FFMA R8, R14, R14, R21 ;  /* 0x0000000e0e087223 */ /* 0x000fe20000000015 */
[----:B------:R-:W-:Y:S06]  /*0460*/  BRA.U UP1, `(.L_x_20) ;  /* 0xfffffffd018c7547 */ /* 0x000fec000b83ffff */
.L_x_19:
[----:B------:R-:W-:Y:S05]  /*0470*/  BRA.U !UP0, `(.L_x_18) ;  /* 0x00000001085c7547 */ /* 0x000fea000b800000 */
[----:B------:R-:W0:Y:S01]  /*0480*/  LDCU.128 UR12, c[0x0][0x380] ;  /* 0x00007000ff0c77ac */ /* 0x000e220008000c00 */
[----:B------:R-:W-:Y:S02]  /*0490*/  IADD3 R5, P0, PT, R10, UR4, RZ ;  /* 0x000000040a057c10 */ /* 0x000fe4000ff1e0ff */
[----:B------:R-:W-:Y:S01]  /*04a0*/  IADD3 R0, P2, PT, R0, UR4, RZ ;  /* 0x0000000400007c10 */ /* 0x000fe2000ff5e0ff */
[----:B------:R-:W-:Y:S02]  /*04b0*/  UIADD3 UR5, UPT, UPT, -UR5, URZ, URZ ;  /* 0x000000ff05057290 */ /* 0x000fe4000fffe1ff */
[----:B------:R-:W-:Y:S02]  /*04c0*/  IMAD.X R10, RZ, RZ, R13, P0 ;  /* 0x000000ffff0a7224 */ /* 0x000fe400000e060d */
[----:B------:R-:W-:Y:S01]  /*04d0*/  IMAD.X R11, RZ, RZ, R11, P2 ;  /* 0x000000ffff0b7224 */ /* 0x000fe200010e060b */
[----:B0-----:R-:W-:Y:S02]  /*04e0*/  LEA R4, P1, R5, UR14, 0x2 ;  /* 0x0000000e05047c11 */ /* 0x001fe4000f8210ff */
[----:B------:R-:W-:-:S02]  /*04f0*/  LEA R2, P3, R0, UR12, 0x2 ;  /* 0x0000000c00027c11 */ /* 0x000fc4000f8610ff */
[----:B------:R-:W-:Y:S02]  /*0500*/  LEA.HI.X R5, R5, UR15, R10, 0x2, P1 ;  /* 0x0000000f05057c11 */ /* 0x000fe400088f140a */
[----:B------:R-:W-:-:S09]  /*0510*/  LEA.HI.X R11, R0, UR13, R11, 0x2, P3 ;  /* 0x0000000d000b7c11 */ /* 0x000fd200098f140b */
.L_x_21:
[----:B------:R-:W-:Y:S01]  /*0520*/  MOV R3, R11 ;  /* 0x0000000b00037202 */ /* 0x000fe20000000f00 */
[----:B------:R0:W2:Y:S05]  /*0530*/  LDG.E R0, desc[UR8][R4.64] ;  /* 0x0000000804007981 */ /* 0x0000aa000c1e1900 */
[----:B------:R1:W3:Y:S01]  /*0540*/  LDG.E R3, desc[UR8][R2.64] ;  /* 0x0000000802037981 */ /* 0x0002e2000c1e1900 */
[----:B------:R-:W-:-:S04]  /*0550*/  UIADD3 UR5, UPT, UPT, UR5, 0x1, URZ ;  /* 0x0000000105057890 */ /* 0x000fc8000fffe0ff */
[----:B------:R-:W-:Y:S01]  /*0560*/  UISETP.NE.AND UP0, UPT, UR5, URZ, UPT ;  /* 0x000000ff0500728c */ /* 0x000fe2000bf05270 */
[----:B0-----:R-:W-:Y:S02]  /*0570*/  IADD3 R4, P0, PT, R4, 0x4, RZ ;  /* 0x0000000404047810 */ /* 0x001fe40007f1e0ff */
[----:B-1----:R-:W-:-:S03]  /*0580*/  IADD3 R2, P1, PT, R2, 0x4, RZ ;  /* 0x0000000402027810 */ /* 0x002fc60007f3e0ff */
[----:B------:R-:W-:Y:S02]  /*0590*/  IMAD.X R5, RZ, RZ, R5, P0 ;  /* 0x000000ffff057224 */ /* 0x000fe400000e0605 */
[----:B------:R-:W-:Y:S02]  /*05a0*/  IMAD.X R11, RZ, RZ, R11, P1 ;  /* 0x000000ffff0b7224 */ /* 0x000fe400008e060b */
[-C--:B--2---:R-:W-:Y:S01]  /*05b0*/  FFMA R8, R0, R0.reuse, R8 ;  /* 0x0000000000087223 */ /* 0x084fe20000000008 */
[C---:B---3--:R-:W-:Y:S01]  /*05c0*/  FFMA R18, R3.reuse, R3, R18 ;  /* 0x0000000303127223 */ /* 0x048fe20000000012 */
[----:B------:R-:W-:Y:S01]  /*05d0*/  FFMA R9, R3, R0, R9 ;  /* 0x0000000003097223 */ /* 0x000fe20000000009 */
[----:B------:R-:W-:Y:S06]  /*05e0*/  BRA.U UP0, `(.L_x_21) ;  /* 0xfffffffd00cc7547 */ /* 0x000fec000b83ffff */
.L_x_18:
[----:B------:R-:W-:Y:S01]  /*05f0*/  VIADD R0, R18, 0xf3000000 ;  /* 0xf300000012007836 */ /* 0x000fe20000000000 */
[----:B------:R0:W1:Y:S01]  /*0600*/  MUFU.RSQ R5, R18 ;  /* 0x0000001200057308 */ /* 0x0000620000001400 */
[----:B------:R-:W-:Y:S03]  /*0610*/  BSSY.RECONVERGENT B0, `(.L_x_22) ;  /* 0x000000c000007945 */ /* 0x000fe60003800200 */
[----:B------:R-:W-:-:S13]  /*0620*/  ISETP.GT.U32.AND P0, PT, R0, 0x727fffff, PT ;  /* 0x727fffff0000780c */ /* 0x000fda0003f04070 */
[----:B01----:R-:W-:Y:S05]  /*0630*/  @!P0 BRA `(.L_x_23) ;  /* 0x0000000000148947 */ /* 0x003fea0003800000 */
[----:B------:R-:W-:Y:S02]  /*0640*/  MOV R0, R18 ;  /* 0x0000001200007202 */ /* 0x000fe40000000f00 */
[----:B------:R-:W-:-:S07]  /*0650*/  MOV R12, 0x670 ;  /* 0x00000670000c7802 */ /* 0x000fce0000000f00 */
[----:B------:R-:W-:Y:S05]  /*0660*/  CALL.REL.NOINC `($__internal_0_$__cuda_sm20_sqrt_rn_f32_slowpath) ;  /* 0x0000000000c47944 */ /* 0x000fea0003c00000 */
[----:B------:R-:W-:Y:S01]  /*0670*/  IMAD.MOV.U32 R4, RZ, RZ, R0 ;  /* 0x000000ffff047224 */ /* 0x000fe200078e0000 */
[----:B------:R-:W-:Y:S06]  /*0680*/  BRA `(.L_x_24) ;  /* 0x0000000000107947 */ /* 0x000fec0003800000 */
.L_x_23:
[C---:B------:R-:W-:Y:S01]  /*0690*/  FMUL.FTZ R3, R5.reuse, R18 ;  /* 0x0000001205037220 */ /* 0x040fe20000410000 */
[----:B------:R-:W-:-:S03]  /*06a0*/  FMUL.FTZ R0, R5, 0.5 ;  /* 0x3f00000005007820 */ /* 0x000fc60000410000 */
[----:B------:R-:W-:-:S04]  /*06b0*/  FFMA R4, -R3, R3, R18 ;  /* 0x0000000303047223 */ /* 0x000fc80000000112 */
[----:B------:R-:W-:-:S07]  /*06c0*/  FFMA R4, R4, R0, R3 ;  /* 0x0000000004047223 */ /* 0x000fce0000000003 */
.L_x_24:
[----:B------:R-:W-:Y:S05]  /*06d0*/  BSYNC.RECONVERGENT B0 ;  /* 0x0000000000007941 */ /* 0x000fea0003800200 */
.L_x_22:
[----:B------:R-:W-:Y:S01]  /*06e0*/  VIADD R0, R8, 0xf3000000 ;  /* 0xf300000008007836 */ /* 0x000fe20000000000 */
[----:B------:R0:W1:Y:S01]  /*06f0*/  MUFU.RSQ R5, R8 ;  /* 0x0000000800057308 */ /* 0x0000620000001400 */
[----:B------:R-:W-:Y:S03]  /*0700*/  BSSY.RECONVERGENT B0, `(.L_x_25) ;  /* 0x000000c000007945 */ /* 0x000fe60003800200 */
[----:B------:R-:W-:-:S13]  /*0710*/  ISETP.GT.U32.AND P0, PT, R0, 0x727fffff, PT ;  /* 0x727fffff0000780c */ /* 0x000fda0003f04070 */
[----:B01----:R-:W-:Y:S05]  /*0720*/  @!P0 BRA `(.L_x_26) ;  /* 0x0000000000148947 */ /* 0x003fea0003800000 */
[----:B------:R-:W-:Y:S01]  /*0730*/  IMAD.MOV.U32 R0, RZ, RZ, R8 ;  /* 0x000000ffff007224 */ /* 0x000fe200078e0008 */
[----:B------:R-:W-:-:S07]  /*0740*/  MOV R12, 0x760 ;  /* 0x00000760000c7802 */ /* 0x000fce0000000f00 */
[----:B------:R-:W-:Y:S05]  /*0750*/  CALL.REL.NOINC `($__internal_0_$__cuda_sm20_sqrt_rn_f32_slowpath) ;  /* 0x0000000000887944 */ /* 0x000fea0003c00000 */
[----:B------:R-:W-:Y:S01]  /*0760*/  MOV R3, R0 ;  /* 0x0000000000037202 */ /* 0x000fe20000000f00 */
[----:B------:R-:W-:Y:S06]  /*0770*/  BRA `(.L_x_27) ;  /* 0x0000000000107947 */ /* 0x000fec0003800000 */
.L_x_26:
[C---:B------:R-:W-:Y:S01]  /*0780*/  FMUL.FTZ R3, R5.reuse, R8 ;  /* 0x0000000805037220 */ /* 0x040fe20000410000 */
[----:B------:R-:W-:-:S03]  /*0790*/  FMUL.FTZ R0, R5, 0.5 ;  /* 0x3f00000005007820 */ /* 0x000fc60000410000 */
[----:B------:R-:W-:-:S04]  /*07a0*/  FFMA R8, -R3, R3, R8 ;  /* 0x0000000303087223 */ /* 0x000fc80000000108 */
[----:B------:R-:W-:-:S07]  /*07b0*/  FFMA R3, R8, R0, R3 ;  /* 0x0000000008037223 */ /* 0x000fce0000000003 */
.L_x_27:
[----:B------:R-:W-:Y:S05]  /*07c0*/  BSYNC.RECONVERGENT B0 ;  /* 0x0000000000007941 */ /* 0x000fea0003800200 */
.L_x_25:
[----:B------:R-:W-:Y:S01]  /*07d0*/  FSETP.GT.AND P0, PT, R3, 1.00000001335143196e-10, PT ;  /* 0x2edbe6ff0300780b */ /* 0x000fe20003f04000 */
[----:B------:R-:W-:Y:S01]  /*07e0*/  BSSY.RECONVERGENT B0, `(.L_x_28) ;  /* 0x0000012000007945 */ /* 0x000fe20003800200 */
[----:B------:R-:W-:Y:S02]  /*07f0*/  IMAD.MOV.U32 R0, RZ, RZ, RZ ;  /* 0x000000ffff007224 */ /* 0x000fe400078e00ff */
[----:B------:R-:W-:-:S13]  /*0800*/  FSETP.LEU.OR P0, PT, R4, 1.00000001335143196e-10, !P0 ;  /* 0x2edbe6ff0400780b */ /* 0x000fda000470b400 */
[----:B------:R-:W-:Y:S05]  /*0810*/  @P0 BRA `(.L_x_29) ;  /* 0x0000000000380947 */ /* 0x000fea0003800000 */
[----:B------:R-:W-:Y:S01]  /*0820*/  FMUL R8, R3, R4 ;  /* 0x0000000403087220 */ /* 0x000fe20000400000 */
[----:B------:R-:W-:Y:S03]  /*0830*/  BSSY.RECONVERGENT B1, `(.L_x_29) ;  /* 0x000000c000017945 */ /* 0x000fe60003800200 */
[----:B------:R-:W0:Y:S08]  /*0840*/  MUFU.RCP R0, R8 ;  /* 0x0000000800007308 */ /* 0x000e300000001000 */
[----:B------:R-:W1:Y:S01]  /*0850*/  FCHK P0, R9, R8 ;  /* 0x0000000809007302 */ /* 0x000e620000000000 */
[----:B0-----:R-:W-:-:S04]  /*0860*/  FFMA R3, -R8, R0, 1 ;  /* 0x3f80000008037423 */ /* 0x001fc80000000100 */
[----:B------:R-:W-:-:S04]  /*0870*/  FFMA R0, R0, R3, R0 ;  /* 0x0000000300007223 */ /* 0x000fc80000000000 */
[----:B------:R-:W-:-:S04]  /*0880*/  FFMA R2, R0, R9, RZ ;  /* 0x0000000900027223 */ /* 0x000fc800000000ff */
[----:B------:R-:W-:-:S04]  /*0890*/  FFMA R3, -R8, R2, R9 ;  /* 0x0000000208037223 */ /* 0x000fc80000000109 */
[----:B------:R-:W-:Y:S01]  /*08a0*/  FFMA R0, R0, R3, R2 ;  /* 0x0000000300007223 */ /* 0x000fe20000000002 */
[----:B-1----:R-:W-:Y:S06]  /*08b0*/  @!P0 BRA `(.L_x_30) ;  /* 0x00000000000c8947 */ /* 0x002fec0003800000 */
[----:B------:R-:W-:Y:S01]  /*08c0*/  IMAD.MOV.U32 R3, RZ, RZ, R9 ;  /* 0x000000ffff037224 */ /* 0x000fe200078e0009 */
[----:B------:R-:W-:-:S07]  /*08d0*/  MOV R2, 0x8f0 ;  /* 0x000008f000027802 */ /* 0x000fce0000000f00 */
[----:B------:R-:W-:Y:S05]  /*08e0*/  CALL.REL.NOINC `($__internal_1_$__cuda_sm3x_div_rn_noftz_f32_slowpath) ;  /* 0x0000000000807944 */ /* 0x000fea0003c00000 */
.L_x_30:
[----:B------:R-:W-:Y:S05]  /*08f0*/  BSYNC.RECONVERGENT B1 ;  /* 0x0000000000017941 */ /* 0x000fea0003800200 */
.L_x_29:
[----:B------:R-:W-:Y:S05]  /*0900*/  BSYNC.RECONVERGENT B0 ;  /* 0x0000000000007941 */ /* 0x000fea0003800200 */
.L_x_28:
[----:B------:R-:W0:Y:S01]  /*0910*/  LDC.64 R2, c[0x0][0x390] ;  /* 0x0000e400ff027b82 */ /* 0x000e220000000a00 */
[----:B------:R-:W1:Y:S01]  /*0920*/  LDCU UR4, c[0x0][0x39c] ;  /* 0x00007380ff0477ac */ /* 0x000e620008000800 */
[----:B------:R-:W-:Y:S01]  /*0930*/  FADD R5, -R0, 1 ;  /* 0x3f80000000057421 */ /* 0x000fe20000000100 */
[----:B-1----:R-:W-:-:S04]  /*0940*/  IMAD R7, R7, UR4, R6 ;  /* 0x0000000407077c24 */ /* 0x002fc8000f8e0206 */
[----:B0-----:R-:W-:-:S05]  /*0950*/  IMAD.WIDE R2, R7, 0x4, R2 ;  /* 0x0000000407027825 */ /* 0x001fca00078e0202 */
[----:B------:R-:W-:Y:S01]  /*0960*/  STG.E desc[UR8][R2.64], R5 ;  /* 0x0000000502007986 */ /* 0x000fe2000c101908 */
[----:B------:R-:W-:Y:S05]  /*0970*/  EXIT ;  /* 0x000000000000794d */ /* 0x000fea0003800000 */
        .weak           $__internal_0_$__cuda_sm20_sqrt_rn_f32_slowpath
        .type           $__internal_0_$__cuda_sm20_sqrt_rn_f32_slowpath,@function
        .size           $__internal_0_$__cuda_sm20_sqrt_rn_f32_slowpath,($__internal_1_$__cuda_sm3x_div_rn_noftz_f32_slowpath - $__internal_0_$__cuda_sm20_sqrt_rn_f32_slowpath)
$__internal_0_$__cuda_sm20_sqrt_rn_f32_slowpath:
[----:B------:R-:W-:-:S13]  /*0980*/  LOP3.LUT P0, RZ, R0, 0x7fffffff, RZ, 0xc0, !PT ;  /* 0x7fffffff00ff7812 */ /* 0x000fda000780c0ff */
[----:B------:R-:W-:Y:S01]  /*0990*/  @!P0 IMAD.MOV.U32 R2, RZ, RZ, R0 ;  /* 0x000000ffff028224 */ /* 0x000fe200078e0000 */
[----:B------:R-:W-:Y:S06]  /*09a0*/  @!P0 BRA `(.L_x_31) ;  /* 0x0000000000408947 */ /* 0x000fec0003800000 */
[----:B------:R-:W-:-:S13]  /*09b0*/  FSETP.GEU.FTZ.AND P0, PT, R0, RZ, PT ;  /* 0x000000ff0000720b */ /* 0x000fda0003f1e000 */
[----:B------:R-:W-:Y:S01]  /*09c0*/  @!P0 MOV R2, 0x7fffffff ;  /* 0x7fffffff00028802 */ /* 0x000fe20000000f00 */
[----:B------:R-:W-:Y:S06]  /*09d0*/  @!P0 BRA `(.L_x_31) ;  /* 0x0000000000348947 */ /* 0x000fec0003800000 */
[----:B------:R-:W-:-:S13]  /*09e0*/  FSETP.GTU.FTZ.AND P0, PT, |R0|, +INF , PT ;  /* 0x7f8000000000780b */ /* 0x000fda0003f1c200 */
[----:B------:R-:W-:Y:S01]  /*09f0*/  @P0 FADD.FTZ R2, R0, 1 ;  /* 0x3f80000000020421 */ /* 0x000fe20000010000 */
[----:B------:R-:W-:Y:S06]  /*0a00*/  @P0 BRA `(.L_x_31) ;  /* 0x0000000000280947 */ /* 0x000fec0003800000 */
[----:B------:R-:W-:-:S13]  /*0a10*/  FSETP.NEU.FTZ.AND P0, PT, |R0|, +INF , PT ;  /* 0x7f8000000000780b */ /* 0x000fda0003f1d200 */
[----:B------:R-:W-:-:S04]  /*0a20*/  @P0 FFMA R3, R0, 1.84467440737095516160e+19, RZ ;  /* 0x5f80000000030823 */ /* 0x000fc800000000ff */
[----:B------:R-:W0:Y:S02]  /*0a30*/  @P0 MUFU.RSQ R2, R3 ;  /* 0x0000000300020308 */ /* 0x000e240000001400 */
[----:B0-----:R-:W-:Y:S01]  /*0a40*/  @P0 FMUL.FTZ R10, R3, R2 ;  /* 0x00000002030a0220 */ /* 0x001fe20000410000 */
[----:B------:R-:W-:Y:S01]  /*0a50*/  @P0 FMUL.FTZ R11, R2, 0.5 ;  /* 0x3f000000020b0820 */ /* 0x000fe20000410000 */
[----:B------:R-:W-:Y:S02]  /*0a60*/  @!P0 IMAD.MOV.U32 R2, RZ, RZ, R0 ;  /* 0x000000ffff028224 */ /* 0x000fe400078e0000 */
[----:B------:R-:W-:-:S04]  /*0a70*/  @P0 FADD.FTZ R5, -R10, -RZ ;  /* 0x800000ff0a050221 */ /* 0x000fc80000010100 */
[----:B------:R-:W-:-:S04]  /*0a80*/  @P0 FFMA R5, R10, R5, R3 ;  /* 0x000000050a050223 */ /* 0x000fc80000000003 */
[----:B------:R-:W-:-:S04]  /*0a90*/  @P0 FFMA R5, R5, R11, R10 ;  /* 0x0000000b05050223 */ /* 0x000fc8000000000a */
[----:B------:R-:W-:-:S07]  /*0aa0*/  @P0 FMUL.FTZ R2, R5, 2.3283064365386962891e-10 ;  /* 0x2f80000005020820 */ /* 0x000fce0000410000 */
.L_x_31:
[----:B------:R-:W-:Y:S01]  /*0ab0*/  IMAD.MOV.U32 R0, RZ, RZ, R2 ;  /* 0x000000ffff007224 */ /* 0x000fe200078e0002 */
[----:B------:R-:W-:Y:S01]  /*0ac0*/  MOV R2, R12 ;  /* 0x0000000c00027202 */ /* 0x000fe20000000f00 */
[----:B------:R-:W-:-:S04]  /*0ad0*/  IMAD.MOV.U32 R3, RZ, RZ, 0x0 ;  /* 0x00000000ff037424 */ /* 0x000fc800078e00ff */
[----:B------:R-:W-:Y:S05]  /*0ae0*/  RET.REL.NODEC R2 `(_ZN6themis12acceleration4cuda27computeCosineDistanceKernelEPKfS3_Pfiii) ;  /* 0xfffffff402447950 */ /* 0x000fea0003c3ffff */
        .weak           $__internal_1_$__cuda_sm3x_div_rn_noftz_f32_slowpath
        .type           $__internal_1_$__cuda_sm3x_div_rn_noftz_f32_slowpath,@function
        .size           $__internal_1_$__cuda_sm3x_div_rn_noftz_f32_slowpath,(.L_x_54 - $__internal_1_$__cuda_sm3x_div_rn_noftz_f32_slowpath)
$__internal_1_$__cuda_sm3x_div_rn_noftz_f32_slowpath:
[--C-:B------:R-:W-:Y:S01]  /*0af0*/  SHF.R.U32.HI R4, RZ, 0x17, R8.reuse ;  /* 0x00000017ff047819 */ /* 0x100fe20000011608 */
[----:B------:R-:W-:Y:S01]  /*0b00*/  BSSY.RECONVERGENT B2, `(.L_x_32) ;  /* 0x0000064000027945 */ /* 0x000fe20003800200 */
[----:B------:R-:W-:Y:S02]  /*0b10*/  SHF.R.U32.HI R0, RZ, 0x17, R3 ;  /* 0x00000017ff007819 */ /* 0x000fe40000011603 */
[----:B------:R-:W-:Y:S01]  /*0b20*/  LOP3.LUT R15, R4, 0xff, RZ, 0xc0, !PT ;  /* 0x000000ff040f7812 */ /* 0x000fe200078ec0ff */
[----:B------:R-:W-:Y:S01]  /*0b30*/  IMAD.MOV.U32 R4, RZ, RZ, R8 ;  /* 0x000000ffff047224 */ /* 0x000fe200078e0008 */
[----:B------:R-:W-:-:S03]  /*0b40*/  LOP3.LUT R10, R0, 0xff, RZ, 0xc0, !PT ;  /* 0x000000ff000a7812 */ /* 0x000fc600078ec0ff */
[----:B------:R-:W-:Y:S01]  /*0b50*/  VIADD R11, R15, 0xffffffff ;  /* 0xffffffff0f0b7836 */ /* 0x000fe20000000000 */
[----:B------:R-:W-:-:S04]  /*0b60*/  IADD3 R9, PT, PT, R10, -0x1, RZ ;  /* 0xffffffff0a097810 */ /* 0x000fc80007ffe0ff */
[----:B------:R-:W-:-:S04]  /*0b70*/  ISETP.GT.U32.AND P0, PT, R11, 0xfd, PT ;  /* 0x000000fd0b00780c */ /* 0x000fc80003f04070 */
[----:B------:R-:W-:-:S13]  /*0b80*/  ISETP.GT.U32.OR P0, PT, R9, 0xfd, P0 ;  /* 0x000000fd0900780c */ /* 0x000fda0000704470 */
[----:B------:R-:W-:Y:S01]  /*0b90*/  @!P0 IMAD.MOV.U32 R5, RZ, RZ, RZ ;  /* 0x000000ffff058224 */ /* 0x000fe200078e00ff */
[----:B------:R-:W-:Y:S06]  /*0ba0*/  @!P0 BRA `(.L_x_33) ;  /* 0x0000000000608947 */ /* 0x000fec0003800000 */
[----:B------:R-:W-:Y:S02]  /*0bb0*/  FSETP.GTU.FTZ.AND P0, PT, |R3|, +INF , PT ;  /* 0x7f8000000300780b */ /* 0x000fe40003f1c200 */
[----:B------:R-:W-:Y:S02]  /*0bc0*/  FSETP.GTU.FTZ.AND P1, PT, |R8|, +INF , PT ;  /* 0x7f8000000800780b */ /* 0x000fe40003f3c200 */
[----:B------:R-:W-:Y:S02]  /*0bd0*/  MOV R0, R8 ;  /* 0x0000000800007202 */ /* 0x000fe40000000f00 */
[----:B------:R-:W-:-:S13]  /*0be0*/  PLOP3.LUT P0, PT, P0, P1, PT, 0xf8, 0x8f ;  /* 0x00000000008f781c */ /* 0x000fda0000703f70 */
[----:B------:R-:W-:Y:S05]  /*0bf0*/  @P0 BRA `(.L_x_34) ;  /* 0x00000004004c0947 */ /* 0x000fea0003800000 */
[----:B------:R-:W-:-:S13]  /*0c00*/  LOP3.LUT P0, RZ, R4, 0x7fffffff, R3, 0xc8, !PT ;  /* 0x7fffffff04ff7812 */ /* 0x000fda000780c803 */
[----:B------:R-:W-:Y:S05]  /*0c10*/  @!P0 BRA `(.L_x_35) ;  /* 0x00000004003c8947 */ /* 0x000fea0003800000 */
[C---:B------:R-:W-:Y:S02]  /*0c20*/  FSETP.NEU.FTZ.AND P1, PT, |R3|.reuse, +INF , PT ;  /* 0x7f8000000300780b */ /* 0x040fe40003f3d200 */
[----:B------:R-:W-:Y:S02]  /*0c30*/  FSETP.NEU.FTZ.AND P2, PT, |R0|, +INF , PT ;  /* 0x7f8000000000780b */ /* 0x000fe40003f5d200 */
[----:B------:R-:W-:-:S11]  /*0c40*/  FSETP.NEU.FTZ.AND P0, PT, |R3|, +INF , PT ;  /* 0x7f8000000300780b */ /* 0x000fd60003f1d200 */
[----:B------:R-:W-:Y:S05]  /*0c50*/  @!P2 BRA !P1, `(.L_x_35) ;  /* 0x00000004002ca947 */ /* 0x000fea0004800000 */
[----:B------:R-:W-:-:S04]  /*0c60*/  LOP3.LUT P1, RZ, R3, 0x7fffffff, RZ, 0xc0, !PT ;  /* 0x7fffffff03ff7812 */ /* 0x000fc8000782c0ff */
[----:B------:R-:W-:-:S13]  /*0c70*/  PLOP3.LUT P1, PT, P2, P1, PT, 0x2f, 0xf2 ;  /* 0x0000000000f2781c */ /* 0x000fda0001722577 */
[----:B------:R-:W-:Y:S05]  /*0c80*/  @P1 BRA `(.L_x_36) ;  /* 0x0000000400181947 */ /* 0x000fea0003800000 */
[----:B------:R-:W-:-:S04]  /*0c90*/  LOP3.LUT P1, RZ, R4, 0x7fffffff, RZ, 0xc0, !PT ;  /* 0x7fffffff04ff7812 */ /* 0x000fc8000782c0ff */
[----:B------:R-:W-:-:S13]  /*0ca0*/  PLOP3.LUT P0, PT, P0, P1, PT, 0x2f, 0xf2 ;  /* 0x0000000000f2781c */ /* 0x000fda0000702577 */
[----:B------:R-:W-:Y:S05]  /*0cb0*/  @P0 BRA `(.L_x_37) ;  /* 0x0000000400000947 */ /* 0x000fea0003800000 */
[----:B------:R-:W-:Y:S02]  /*0cc0*/  ISETP.GE.AND P0, PT, R9, RZ, PT ;  /* 0x000000ff0900720c */ /* 0x000fe40003f06270 */
[----:B------:R-:W-:-:S11]  /*0cd0*/  ISETP.GE.AND P1, PT, R11, RZ, PT ;  /* 0x000000ff0b00720c */ /* 0x000fd60003f26270 */
[----:B------:R-:W-:Y:S02]  /*0ce0*/  @P0 IMAD.MOV.U32 R5, RZ, RZ, RZ ;  /* 0x000000ffff050224 */ /* 0x000fe400078e00ff */
[----:B------:R-:W-:Y:S01]  /*0cf0*/  @!P0 FFMA R3, R3, 1.84467440737095516160e+19, RZ ;  /* 0x5f80000003038823 */ /* 0x000fe200000000ff */
[----:B------:R-:W-:Y:S02]  /*0d00*/  @!P0 IMAD.MOV.U32 R5, RZ, RZ, -0x40 ;  /* 0xffffffc0ff058424 */ /* 0x000fe400078e00ff */
[----:B------:R-:W-:-:S03]  /*0d10*/  @!P1 FFMA R4, R0, 1.84467440737095516160e+19, RZ ;  /* 0x5f80000000049823 */ /* 0x000fc600000000ff */
[----:B------:R-:W-:-:S07]  /*0d20*/  @!P1 IADD3 R5, PT, PT, R5, 0x40, RZ ;  /* 0x0000004005059810 */ /* 0x000fce0007ffe0ff */
.L_x_33:
[----:B------:R-:W-:Y:S01]  /*0d30*/  LEA R9, R15, 0xc0800000, 0x17 ;  /* 0xc08000000f097811 */ /* 0x000fe200078eb8ff */
[----:B------:R-:W-:Y:S04]  /*0d40*/  BSSY.RECONVERGENT B3, `(.L_x_38) ;  /* 0x0000036000037945 */ /* 0x000fe80003800200 */
[----:B------:R-:W-:Y:S02]  /*0d50*/  IMAD.IADD R9, R4, 0x1, -R9 ;  /* 0x0000000104097824 */ /* 0x000fe400078e0a09 */
[----:B------:R-:W-:Y:S02]  /*0d60*/  VIADD R4, R10, 0xffffff81 ;  /* 0xffffff810a047836 */ /* 0x000fe40000000000 */
[----:B------:R-:W0:Y:S01]  /*0d70*/  MUFU.RCP R8, R9 ;  /* 0x0000000900087308 */ /* 0x000e220000001000 */
[----:B------:R-:W-:Y:S01]  /*0d80*/  FADD.FTZ R11, -R9, -RZ ;  /* 0x800000ff090b7221 */ /* 0x000fe20000010100 */
[C---:B------:R-:W-:Y:S01]  /*0d90*/  IMAD R0, R4.reuse, -0x800000, R3 ;  /* 0xff80000004007824 */ /* 0x040fe200078e0203 */
[----:B------:R-:W-:-:S04]  /*0da0*/  IADD3 R4, PT, PT, R4, 0x7f, -R15 ;  /* 0x0000007f04047810 */ /* 0x000fc80007ffe80f */
[----:B------:R-:W-:Y:S01]  /*0db0*/  IADD3 R4, PT, PT, R4, R5, RZ ;  /* 0x0000000504047210 */ /* 0x000fe20007ffe0ff */
[----:B0-----:R-:W-:-:S04]  /*0dc0*/  FFMA R13, R8, R11, 1 ;  /* 0x3f800000080d7423 */ /* 0x001fc8000000000b */
[----:B------:R-:W-:-:S04]  /*0dd0*/  FFMA R10, R8, R13, R8 ;  /* 0x0000000d080a7223 */ /* 0x000fc80000000008 */
[----:B------:R-:W-:-:S04]  /*0de0*/  FFMA R3, R0, R10, RZ ;  /* 0x0000000a00037223 */ /* 0x000fc800000000ff */
[----:B------:R-:W-:-:S04]  /*0df0*/  FFMA R8, R11, R3, R0 ;  /* 0x000000030b087223 */ /* 0x000fc80000000000 */
[----:B------:R-:W-:-:S04]  /*0e00*/  FFMA R13, R10, R8, R3 ;  /* 0x000000080a0d7223 */ /* 0x000fc80000000003 */
[----:B------:R-:W-:-:S04]  /*0e10*/  FFMA R8, R11, R13, R0 ;  /* 0x0000000d0b087223 */ /* 0x000fc80000000000 */
[----:B------:R-:W-:-:S05]  /*0e20*/  FFMA R0, R10, R8, R13 ;  /* 0x000000080a007223 */ /* 0x000fca000000000d */
[----:B------:R-:W-:-:S04]  /*0e30*/  SHF.R.U32.HI R3, RZ, 0x17, R0 ;  /* 0x00000017ff037819 */ /* 0x000fc80000011600 */
[----:B------:R-:W-:-:S05]  /*0e40*/  LOP3.LUT R3, R3, 0xff, RZ, 0xc0, !PT ;  /* 0x000000ff03037812 */ /* 0x000fca00078ec0ff */
[----:B------:R-:W-:-:S04]  /*0e50*/  IMAD.IADD R9, R3, 0x1, R4 ;  /* 0x0000000103097824 */ /* 0x000fc800078e0204 */
[----:B------:R-:W-:-:S05]  /*0e60*/  VIADD R3, R9, 0xffffffff ;  /* 0xffffffff09037836 */ /* 0x000fca0000000000 */
[----:B------:R-:W-:-:S13]  /*0e70*/  ISETP.GE.U32.AND P0, PT, R3, 0xfe, PT ;  /* 0x000000fe0300780c */ /* 0x000fda0003f06070 */
[----:B------:R-:W-:Y:S05]  /*0e80*/  @!P0 BRA `(.L_x_39) ;  /* 0x0000000000808947 */ /* 0x000fea0003800000 */
[----:B------:R-:W-:-:S13]  /*0e90*/  ISETP.GT.AND P0, PT, R9, 0xfe, PT ;  /* 0x000000fe0900780c */ /* 0x000fda0003f04270 */
[----:B------:R-:W-:Y:S05]  /*0ea0*/  @P0 BRA `(.L_x_40) ;  /* 0x00000000006c0947 */ /* 0x000fea0003800000 */
[----:B------:R-:W-:-:S13]  /*0eb0*/  ISETP.GE.AND P0, PT, R9, 0x1, PT ;  /* 0x000000010900780c */ /* 0x000fda0003f06270 */
[----:B------:R-:W-:Y:S05]  /*0ec0*/  @P0 BRA `(.L_x_41) ;  /* 0x0000000000740947 */ /* 0x000fea0003800000 */
[----:B------:R-:W-:Y:S02]  /*0ed0*/  ISETP.GE.AND P0, PT, R9, -0x18, PT ;  /* 0xffffffe80900780c */ /* 0x000fe40003f06270 */
[----:B------:R-:W-:-:S11]  /*0ee0*/  LOP3.LUT R0, R0, 0x80000000, RZ, 0xc0, !PT ;  /* 0x8000000000007812 */ /* 0x000fd600078ec0ff */
[----:B------:R-:W-:Y:S05]  /*0ef0*/  @!P0 BRA `(.L_x_41) ;  /* 0x0000000000688947 */ /* 0x000fea0003800000 */
[CCC-:B------:R-:W-:Y:S01]  /*0f00*/  FFMA.RZ R3, R10.reuse, R8.reuse, R13.reuse ;  /* 0x000000080a037223 */ /* 0x1c0fe2000000c00d */
[CCC-:B------:R-:W-:Y:S01]  /*0f10*/  FFMA.RM R4, R10.reuse, R8.reuse, R13.reuse ;  /* 0x000000080a047223 */ /* 0x1c0fe2000000400d */
[C---:B------:R-:W-:Y:S02]  /*0f20*/  ISETP.NE.AND P2, PT, R9.reuse, RZ, PT ;  /* 0x000000ff0900720c */ /* 0x040fe40003f45270 */
[----:B------:R-:W-:Y:S02]  /*0f30*/  ISETP.NE.AND P1, PT, R9, RZ, PT ;  /* 0x000000ff0900720c */ /* 0x000fe40003f25270 */
[----:B------:R-:W-:Y:S01]  /*0f40*/  LOP3.LUT R5, R3, 0x7fffff, RZ, 0xc0, !PT ;  /* 0x007fffff03057812 */ /* 0x000fe200078ec0ff */
[----:B------:R-:W-:Y:S01]  /*0f50*/  FFMA.RP R3, R10, R8, R13 ;  /* 0x000000080a037223 */ /* 0x000fe2000000800d */
[----:B------:R-:W-:Y:S01]  /*0f60*/  IADD3 R8, PT, PT, R9, 0x20, RZ ;  /* 0x0000002009087810 */ /* 0x000fe20007ffe0ff */
[----:B------:R-:W-:Y:S01]  /*0f70*/  IMAD.MOV R9, RZ, RZ, -R9 ;  /* 0x000000ffff097224 */ /* 0x000fe200078e0a09 */
[----:B------:R-:W-:-:S02]  /*0f80*/  LOP3.LUT R5, R5, 0x800000, RZ, 0xfc, !PT ;  /* 0x0080000005057812 */ /* 0x000fc400078efcff */
[----:B------:R-:W-:Y:S02]  /*0f90*/  FSETP.NEU.FTZ.AND P0, PT, R3, R4, PT ;  /* 0x000000040300720b */ /* 0x000fe40003f1d000 */
[----:B------:R-:W-:Y:S02]  /*0fa0*/  SHF.L.U32 R8, R5, R8, RZ ;  /* 0x0000000805087219 */ /* 0x000fe400000006ff */
[----:B------:R-:W-:Y:S02]  /*0fb0*/  SEL R4, R9, RZ, P2 ;  /* 0x000000ff09047207 */ /* 0x000fe40001000000 */
[----:B------:R-:W-:Y:S02]  /*0fc0*/  ISETP.NE.AND P1, PT, R8, RZ, P1 ;  /* 0x000000ff0800720c */ /* 0x000fe40000f25270 */
[----:B------:R-:W-:Y:S02]  /*0fd0*/  SHF.R.U32.HI R4, RZ, R4, R5 ;  /* 0x00000004ff047219 */ /* 0x000fe40000011605 */
[----:B------:R-:W-:-:S02]  /*0fe0*/  PLOP3.LUT P0, PT, P0, P1, PT, 0xf8, 0x8f ;  /* 0x00000000008f781c */ /* 0x000fc40000703f70 */
[----:B------:R-:W-:Y:S02]  /*0ff0*/  SHF.R.U32.HI R8, RZ, 0x1, R4 ;  /* 0x00000001ff087819 */ /* 0x000fe40000011604 */
[----:B------:R-:W-:-:S04]  /*1000*/  SEL R3, RZ, 0x1, !P0 ;  /* 0x00000001ff037807 */ /* 0x000fc80004000000 */
[----:B------:R-:W-:-:S04]  /*1010*/  LOP3.LUT R3, R3, 0x1, R8, 0xf8, !PT ;  /* 0x0000000103037812 */ /* 0x000fc800078ef808 */
[----:B------:R-:W-:-:S05]  /*1020*/  LOP3.LUT R3, R3, R4, RZ, 0xc0, !PT ;  /* 0x0000000403037212 */ /* 0x000fca00078ec0ff */
[----:B------:R-:W-:-:S05]  /*1030*/  IMAD.IADD R3, R8, 0x1, R3 ;  /* 0x0000000108037824 */ /* 0x000fca00078e0203 */
[----:B------:R-:W-:Y:S01]  /*1040*/  LOP3.LUT R0, R3, R0, RZ, 0xfc, !PT ;  /* 0x0000000003007212 */ /* 0x000fe200078efcff */
[----:B------:R-:W-:Y:S06]  /*1050*/  BRA `(.L_x_41) ;  /* 0x0000000000107947 */ /* 0x000fec0003800000 */
.L_x_40:
[----:B------:R-:W-:-:S04]  /*1060*/  LOP3.LUT R0, R0, 0x80000000, RZ, 0xc0, !PT ;  /* 0x8000000000007812 */ /* 0x000fc800078ec0ff */
[----:B------:R-:W-:Y:S01]  /*1070*/  LOP3.LUT R0, R0, 0x7f800000, RZ, 0xfc, !PT ;  /* 0x7f80000000007812 */ /* 0x000fe200078efcff */
[----:B------:R-:W-:Y:S06]  /*1080*/  BRA `(.L_x_41) ;  /* 0x0000000000047947 */ /* 0x000fec0003800000 */
.L_x_39:
[----:B------:R-:W-:-:S07]  /*1090*/  LEA R0, R4, R0, 0x17 ;  /* 0x0000000004007211 */ /* 0x000fce00078eb8ff */
.L_x_41:
[----:B------:R-:W-:Y:S05]  /*10a0*/  BSYNC.RECONVERGENT B3 ;  /* 0x0000000000037941 */ /* 0x000fea0003800200 */
.L_x_38:
[----:B------:R-:W-:Y:S05]  /*10b0*/  BRA `(.L_x_42) ;  /* 0x0000000000207947 */ /* 0x000fea0003800000 */
.L_x_37:
[----:B------:R-:W-:-:S04]  /*10c0*/  LOP3.LUT R0, R4, 0x80000000, R3, 0x48, !PT ;  /* 0x8000000004007812 */ /* 0x000fc800078e4803 */
[----:B------:R-:W-:Y:S01]  /*10d0*/  LOP3.LUT R0, R0, 0x7f800000, RZ, 0xfc, !PT ;  /* 0x7f80000000007812 */ /* 0x000fe200078efcff */
[----:B------:R-:W-:Y:S06]  /*10e0*/  BRA `(.L_x_42) ;  /* 0x0000000000147947 */ /* 0x000fec0003800000 */
.L_x_36:
[----:B------:R-:W-:Y:S01]  /*10f0*/  LOP3.LUT R0, R4, 0x80000000, R3, 0x48, !PT ;  /* 0x8000000004007812 */ /* 0x000fe200078e4803 */
[----:B------:R-:W-:Y:S06]  /*1100*/  BRA `(.L_x_42) ;  /* 0x00000000000c7947 */ /* 0x000fec0003800000 */
.L_x_35:
[----:B------:R-:W0:Y:S01]  /*1110*/  MUFU.RSQ R0, -QNAN ;  /* 0xffc0000000007908 */ /* 0x000e220000001400 */
[----:B------:R-:W-:Y:S05]  /*1120*/  BRA `(.L_x_42) ;  /* 0x0000000000047947 */ /* 0x000fea0003800000 */
.L_x_34:
[----:B------:R-:W-:-:S07]  /*1130*/  FADD.FTZ R0, R3, R0 ;  /* 0x0000000003007221 */ /* 0x000fce0000010000 */
.L_x_42:
[----:B------:R-:W-:Y:S05]  /*1140*/  BSYNC.RECONVERGENT B2 ;  /* 0x0000000000027941 */ /* 0x000fea0003800200 */
.L_x_32:
[----:B------:R-:W-:-:S04]  /*1150*/  IMAD.MOV.U32 R3, RZ, RZ, 0x0 ;  /* 0x00000000ff037424 */ /* 0x000fc800078e00ff */
[----:B0-----:R-:W-:Y:S05]  /*1160*/  RET.REL.NODEC R2 `(_ZN6themis12acceleration4cuda27computeCosineDistanceKernelEPKfS3_Pfiii) ;  /* 0xffffffec02a47950 */ /* 0x001fea0003c3ffff */
.L_x_43:
        /* <DEDUP_REMOVED lines=9> */
.L_x_54:


//--------------------- .text._ZN6themis12acceleration4cuda23computeL2DistanceKernelEPKfS3_Pfiii --------------------------
	.section	.text._ZN6themis12acceleration4cuda23computeL2DistanceKernelEPKfS3_Pfiii,"ax",@progbits
	.align	128
        .global         _ZN6themis12acceleration4cuda23computeL2DistanceKernelEPKfS3_Pfiii
        .type           _ZN6themis12acceleration4cuda23computeL2DistanceKernelEPKfS3_Pfiii,@function
        .size           _ZN6themis12acceleration4cuda23computeL2DistanceKernelEPKfS3_Pfiii,(.L_x_55 - _ZN6themis12acceleration4cuda23computeL2DistanceKernelEPKfS3_Pfiii)
        .other          _ZN6themis12acceleration4cuda23computeL2DistanceKernelEPKfS3_Pfiii,@"STO_CUDA_ENTRY STV_DEFAULT"
_ZN6themis12acceleration4cuda23computeL2DistanceKernelEPKfS3_Pfiii:
.text._ZN6themis12acceleration4cuda23computeL2DistanceKernelEPKfS3_Pfiii:
        /* <DEDUP_REMOVED lines=14> */
[----:B------:R-:W-:Y:S01]  /*00e0*/  HFMA2 R0, -RZ, RZ, 0, 0 ;  /* 0x00000000ff007431 */ /* 0x000fe200000001ff */
[----:B------:R-:W1:Y:S01]  /*00f0*/  LDCU.64 UR8, c[0x0][0x358] ;  /* 0x00006b00ff0877ac */ /* 0x000e620008000a00 */
[----:B0-----:R-:W-:-:S09]  /*0100*/  UISETP.GE.AND UP0, UPT, UR6, 0x1, UPT ;  /* 0x000000010600788c */ /* 0x001fd2000bf06270 */
[----:B-1----:R-:W-:Y:S05]  /*0110*/  BRA.U !UP0, `(.L_x_44) ;  /* 0x0000000508187547 */ /* 0x002fea000b800000 */
[----:B------:R-:W-:Y:S02]  /*0120*/  UISETP.GE.U32.AND UP1, UPT, UR6, 0x4, UPT ;  /* 0x000000040600788c */ /* 0x000fe4000bf26070 */
[----:B------:R-:W-:Y:S01]  /*0130*/  IMAD R10, R7, UR6, RZ ;  /* 0x00000006070a7c24 */ /* 0x000fe2000f8e02ff */
[----:B------:R-:W-:Y:S02]  /*0140*/  ULOP3.LUT UR5, UR6, 0x3, URZ, 0xc0, !UPT ;  /* 0x0000000306057892 */ /* 0x000fe4000f8ec0ff */
[----:B------:R-:W-:Y:S01]  /*0150*/  IMAD R11, R6, UR6, RZ ;  /* 0x00000006060b7c24 */ /* 0x000fe2000f8e02ff */
[----:B------:R-:W-:Y:S01]  /*0160*/  UMOV UR4, URZ ;  /* 0x000000ff00047c82 */ /* 0x000fe20008000000 */
[----:B------:R-:W-:Y:S01]  /*0170*/  IMAD.MOV.U32 R0, RZ, RZ, RZ ;  /* 0x000000ffff007224 */ /* 0x000fe200078e00ff */
[----:B------:R-:W-:Y:S01]  /*0180*/  SHF.R.S32.HI R9, RZ, 0x1f, R10 ;  /* 0x0000001fff097819 */ /* 0x000fe2000001140a */
[----:B------:R-:W-:Y:S01]  /*0190*/  UISETP.NE.AND UP0, UPT, UR5, URZ, UPT ;  /* 0x000000ff0500728c */ /* 0x000fe2000bf05270 */
[----:B------:R-:W-:Y:S01]  /*01a0*/  SHF.R.S32.HI R8, RZ, 0x1f, R11 ;  /* 0x0000001fff087819 */ /* 0x000fe2000001140b */
[----:B------:R-:W-:Y:S09]  /*01b0*/  BRA.U !UP1, `(.L_x_45) ;  /* 0x00000001098c7547 */ /* 0x000ff2000b800000 */
[----:B------:R-:W0:Y:S01]  /*01c0*/  LDCU.128 UR12, c[0x0][0x380] ;  /* 0x00007000ff0c77ac */ /* 0x000e220008000c00 */
[----:B------:R-:W-:Y:S01]  /*01d0*/  MOV R0, RZ ;  /* 0x000000ff00007202 */ /* 0x000fe20000000f00 */
[----:B------:R-:W-:-:S04]  /*01e0*/  ULOP3.LUT UR4, UR6, 0x7ffffffc, URZ, 0xc0, !UPT ;  /* 0x7ffffffc06047892 */ /* 0x000fc8000f8ec0ff */
[----:B------:R-:W-:Y:S01]  /*01f0*/  UIADD3 UR6, UPT, UPT, -UR4, URZ, URZ ;  /* 0x000000ff04067290 */ /* 0x000fe2000fffe1ff */
[----:B0-----:R-:W-:Y:S02]  /*0200*/  LEA R2, P0, R10, UR12, 0x2 ;  /* 0x0000000c0a027c11 */ /* 0x001fe4000f8010ff */
[C---:B------:R-:W-:Y:S02]  /*0210*/  LEA R4, P2, R11.reuse, UR14, 0x2 ;  /* 0x0000000e0b047c11 */ /* 0x040fe4000f8410ff */
[----:B------:R-:W-:Y:S02]  /*0220*/  IADD3 R2, P1, PT, R2, 0x8, RZ ;  /* 0x0000000802027810 */ /* 0x000fe40007f3e0ff */
[----:B------:R-:W-:Y:S02]  /*0230*/  LEA.HI.X R3, R10, UR13, R9, 0x2, P0 ;  /* 0x0000000d0a037c11 */ /* 0x000fe400080f1409 */
[----:B------:R-:W-:Y:S02]  /*0240*/  IADD3 R4, P3, PT, R4, 0x8, RZ ;  /* 0x0000000804047810 */ /* 0x000fe40007f7e0ff */
[----:B------:R-:W-:Y:S01]  /*0250*/  LEA.HI.X R5, R11, UR15, R8, 0x2, P2 ;  /* 0x0000000f0b057c11 */ /* 0x000fe200090f1408 */
[----:B------:R-:W-:-:S03]  /*0260*/  IMAD.X R3, RZ, RZ, R3, P1 ;  /* 0x000000ffff037224 */ /* 0x000fc600008e0603 */
[----:B------:R-:W-:-:S07]  /*0270*/  IADD3.X R5, PT, PT, RZ, R5, RZ, P3, !PT ;  /* 0x00000005ff057210 */ /* 0x000fce0001ffe4ff */
.L_x_46:
[----:B------:R-:W2:Y:S04]  /*0280*/  LDG.E R12, desc[UR8][R2.64+-0x8] ;  /* 0xfffff808020c7981 */ /* 0x000ea8000c1e1900 */
[----:B------:R-:W2:Y:S04]  /*0290*/  LDG.E R13, desc[UR8][R4.64+-0x8] ;  /* 0xfffff808040d7981 */ /* 0x000ea8000c1e1900 */
[----:B------:R-:W3:Y:S04]  /*02a0*/  LDG.E R14, desc[UR8][R2.64+-0x4] ;  /* 0xfffffc08020e7981 */ /* 0x000ee8000c1e1900 */
[----:B------:R-:W3:Y:S04]  /*02b0*/  LDG.E R15, desc[UR8][R4.64+-0x4] ;  /* 0xfffffc08040f7981 */ /* 0x000ee8000c1e1900 */
[----:B------:R-:W4:Y:S04]  /*02c0*/  LDG.E R16, desc[UR8][R2.64] ;  /* 0x0000000802107981 */ /* 0x000f28000c1e1900 */
[----:B------:R-:W4:Y:S04]  /*02d0*/  LDG.E R17, desc[UR8][R4.64] ;  /* 0x0000000804117981 */ /* 0x000f28000c1e1900 */
[----:B------:R0:W5:Y:S04]  /*02e0*/  LDG.E R18, desc[UR8][R2.64+0x4] ;  /* 0x0000040802127981 */ /* 0x000168000c1e1900 */
[----:B------:R1:W5:Y:S01]  /*02f0*/  LDG.E R19, desc[UR8][R4.64+0x4] ;  /* 0x0000040804137981 */ /* 0x000362000c1e1900 */
[----:B------:R-:W-:-:S04]  /*0300*/  UIADD3 UR6, UPT, UPT, UR6, 0x4, URZ ;  /* 0x0000000406067890 */ /* 0x000fc8000fffe0ff */
[----:B------:R-:W-:Y:S01]  /*0310*/  UISETP.NE.AND UP1, UPT, UR6, URZ, UPT ;  /* 0x000000ff0600728c */ /* 0x000fe2000bf25270 */
[----:B0-----:R-:W-:Y:S02]  /*0320*/  IADD3 R2, P0, PT, R2, 0x10, RZ ;  /* 0x0000001002027810 */ /* 0x001fe40007f1e0ff */
[----:B-1----:R-:W-:-:S03]  /*0330*/  IADD3 R4, P1, PT, R4, 0x10, RZ ;  /* 0x0000001004047810 */ /* 0x002fc60007f3e0ff */
[----:B------:R-:W-:Y:S01]  /*0340*/  IMAD.X R3, RZ, RZ, R3, P0 ;  /* 0x000000ffff037224 */ /* 0x000fe200000e0603 */
[----:B------:R-:W-:Y:S01]  /*0350*/  IADD3.X R5, PT, PT, RZ, R5, RZ, P1, !PT ;  /* 0x00000005ff057210 */ /* 0x000fe20000ffe4ff */
[----:B--2---:R-:W-:-:S04]  /*0360*/  FADD R13, R12, -R13 ;  /* 0x8000000d0c0d7221 */ /* 0x004fc80000000000 */
[----:B------:R-:W-:Y:S01]  /*0370*/  FFMA R0, R13, R13, R0 ;  /* 0x0000000d0d007223 */ /* 0x000fe20000000000 */
[----:B---3--:R-:W-:-:S04]  /*0380*/  FADD R15, R14, -R15 ;  /* 0x8000000f0e0f7221 */ /* 0x008fc80000000000 */
[----:B------:R-:W-:Y:S01]  /*0390*/  FFMA R0, R15, R15, R0 ;  /* 0x0000000f0f007223 */ /* 0x000fe20000000000 */
[----:B----4-:R-:W-:-:S04]  /*03a0*/  FADD R17, R16, -R17 ;  /* 0x8000001110117221 */ /* 0x010fc80000000000 */
[----:B------:R-:W-:Y:S01]  /*03b0*/  FFMA R0, R17, R17, R0 ;  /* 0x0000001111007223 */ /* 0x000fe20000000000 */
[----:B-----5:R-:W-:-:S04]  /*03c0*/  FADD R19, R18, -R19 ;  /* 0x8000001312137221 */ /* 0x020fc80000000000 */
[----:B------:R-:W-:Y:S01]  /*03d0*/  FFMA R0, R19, R19, R0 ;  /* 0x0000001313007223 */ /* 0x000fe20000000000 */
[----:B------:R-:W-:Y:S06]  /*03e0*/  BRA.U UP1, `(.L_x_46) ;  /* 0xfffffffd01a47547 */ /* 0x000fec000b83ffff */
.L_x_45:
[----:B------:R-:W-:Y:S05]  /*03f0*/  BRA.U !UP0, `(.L_x_44) ;  /* 0x0000000108607547 */ /* 0x000fea000b800000 */
[----:B------:R-:W0:Y:S01]  /*0400*/  LDCU.128 UR12, c[0x0][0x380] ;  /* 0x00007000ff0c77ac */ /* 0x000e220008000c00 */
[----:B------:R-:W-:Y:S02]  /*0410*/  IADD3 R13, P0, PT, R11, UR4, RZ ;  /* 0x000000040b0d7c10 */ /* 0x000fe4000ff1e0ff */
[----:B------:R-:W-:Y:S01]  /*0420*/  IADD3 R11, P2, PT, R10, UR4, RZ ;  /* 0x000000040a0b7c10 */ /* 0x000fe2000ff5e0ff */
[----:B------:R-:W-:Y:S02]  /*0430*/  UIADD3 UR5, UPT, UPT, -UR5, URZ, URZ ;  /* 0x000000ff05057290 */ /* 0x000fe4000fffe1ff */
[----:B------:R-:W-:Y:S01]  /*0440*/  IMAD.X R8, RZ, RZ, R8, P0 ;  /* 0x000000ffff087224 */ /* 0x000fe200000e0608 */
[----:B------:R-:W-:Y:S02]  /*0450*/  IADD3.X R2, PT, PT, RZ, R9, RZ, P2, !PT ;  /* 0x00000009ff027210 */ /* 0x000fe400017fe4ff */
[----:B0-----:R-:W-:Y:S02]  /*0460*/  LEA R4, P1, R13, UR14, 0x2 ;  /* 0x0000000e0d047c11 */ /* 0x001fe4000f8210ff */
[----:B------:R-:W-:-:S02]  /*0470*/  LEA R10, P3, R11, UR12, 0x2 ;  /* 0x0000000c0b0a7c11 */ /* 0x000fc4000f8610ff */
[----:B------:R-:W-:Y:S02]  /*0480*/  LEA.HI.X R13, R13, UR15, R8, 0x2, P1 ;  /* 0x0000000f0d0d7c11 */ /* 0x000fe400088f1408 */
[----:B------:R-:W-:-:S09]  /*0490*/  LEA.HI.X R11, R11, UR13, R2, 0x2, P3 ;  /* 0x0000000d0b0b7c11 */ /* 0x000fd200098f1402 */
.L_x_47:
[----:B------:R-:W-:Y:S01]  /*04a0*/  IMAD.MOV.U32 R2, RZ, RZ, R10 ;  /* 0x000000ffff027224 */ /* 0x000fe200078e000a */
[----:B------:R-:W-:Y:S01]  /*04b0*/  MOV R3, R11 ;  /* 0x0000000b00037202 */ /* 0x000fe20000000f00 */
[----:B------:R-:W-:-:S04]  /*04c0*/  IMAD.MOV.U32 R5, RZ, RZ, R13 ;  /* 0x000000ffff057224 */ /* 0x000fc800078e000d */
[----:B------:R-:W2:Y:S04]  /*04d0*/  LDG.E R2, desc[UR8][R2.64] ;  /* 0x0000000802027981 */ /* 0x000ea8000c1e1900 */
[----:B------:R0:W2:Y:S01]  /*04e0*/  LDG.E R5, desc[UR8][R4.64] ;  /* 0x0000000804057981 */ /* 0x0000a2000c1e1900 */
[----:B------:R-:W-:Y:S01]  /*04f0*/  UIADD3 UR5, UPT, UPT, UR5, 0x1, URZ ;  /* 0x0000000105057890 */ /* 0x000fe2000fffe0ff */
[----:B------:R-:W-:-:S03]  /*0500*/  IADD3 R10, P1, PT, R10, 0x4, RZ ;  /* 0x000000040a0a7810 */ /* 0x000fc60007f3e0ff */
[----:B------:R-:W-:Y:S02]  /*0510*/  UISETP.NE.AND UP0, UPT, UR5, URZ, UPT ;  /* 0x000000ff0500728c */ /* 0x000fe4000bf05270 */
[----:B------:R-:W-:Y:S01]  /*0520*/  IMAD.X R11, RZ, RZ, R11, P1 ;  /* 0x000000ffff0b7224 */ /* 0x000fe200008e060b */
[----:B0-----:R-:W-:-:S04]  /*0530*/  IADD3 R4, P0, PT, R4, 0x4, RZ ;  /* 0x0000000404047810 */ /* 0x001fc80007f1e0ff */
[----:B------:R-:W-:Y:S01]  /*0540*/  IADD3.X R13, PT, PT, RZ, R13, RZ, P0, !PT ;  /* 0x0000000dff0d7210 */ /* 0x000fe200007fe4ff */
[----:B--2---:R-:W-:-:S04]  /*0550*/  FADD R9, R2, -R5 ;  /* 0x8000000502097221 */ /* 0x004fc80000000000 */
[----:B------:R-:W-:Y:S01]  /*0560*/  FFMA R0, R9, R9, R0 ;  /* 0x0000000909007223 */ /* 0x000fe20000000000 */
[----:B------:R-:W-:Y:S06]  /*0570*/  BRA.U UP0, `(.L_x_47) ;  /* 0xfffffffd00c87547 */ /* 0x000fec000b83ffff */
.L_x_44:
[----:B------:R-:W-:Y:S01]  /*0580*/  IADD3 R2, PT, PT, R0, -0xd000000, RZ ;  /* 0xf300000000027810 */ /* 0x000fe20007ffe0ff */
[----:B------:R0:W1:Y:S01]  /*0590*/  MUFU.RSQ R3, R0 ;  /* 0x0000000000037308 */ /* 0x0000620000001400 */
[----:B------:R-:W-:Y:S02]  /*05a0*/  BSSY.RECONVERGENT B0, `(.L_x_48) ;  /* 0x000000a000007945 */ /* 0x000fe40003800200 */
[----:B------:R-:W-:-:S13]  /*05b0*/  ISETP.GT.U32.AND P0, PT, R2, 0x727fffff, PT ;  /* 0x727fffff0200780c */ /* 0x000fda0003f04070 */
[----:B0-----:R-:W-:Y:S05]  /*05c0*/  @!P0 BRA `(.L_x_49) ;  /* 0x00000000000c8947 */ /* 0x001fea0003800000 */
[----:B------:R-:W-:-:S07]  /*05d0*/  MOV R9, 0x5f0 ;  /* 0x000005f000097802 */ /* 0x000fce0000000f00 */
[----:B-1----:R-:W-:Y:S05]  /*05e0*/  CALL.REL.NOINC `($__internal_2_$__cuda_sm20_sqrt_rn_f32_slowpath) ;  /* 0x0000000000307944 */ /* 0x002fea0003c00000 */
[----:B------:R-:W-:Y:S05]  /*05f0*/  BRA `(.L_x_50) ;  /* 0x0000000000107947 */ /* 0x000fea0003800000 */
.L_x_49:
[C---:B-1----:R-:W-:Y:S01]  /*0600*/  FMUL.FTZ R5, R3.reuse, R0 ;  /* 0x0000000003057220 */ /* 0x042fe20000410000 */
[----:B------:R-:W-:-:S03]  /*0610*/  FMUL.FTZ R2, R3, 0.5 ;  /* 0x3f00000003027820 */ /* 0x000fc60000410000 */
[----:B------:R-:W-:-:S04]  /*0620*/  FFMA R0, -R5, R5, R0 ;  /* 0x0000000505007223 */ /* 0x000fc80000000100 */
[----:B------:R-:W-:-:S07]  /*0630*/  FFMA R5, R0, R2, R5 ;  /* 0x0000000200057223 */ /* 0x000fce0000000005 */
.L_x_50:
[----:B------:R-:W-:Y:S05]  /*0640*/  BSYNC.RECONVERGENT B0 ;  /* 0x0000000000007941 */ /* 0x000fea0003800200 */
.L_x_48:
[----:B------:R-:W0:Y:S01]  /*0650*/  LDC.64 R2, c[0x0][0x390] ;  /* 0x0000e400ff027b82 */ /* 0x000e220000000a00 */
[----:B------:R-:W1:Y:S02]  /*0660*/  LDCU UR4, c[0x0][0x39c] ;  /* 0x00007380ff0477ac */ /* 0x000e640008000800 */
[----:B-1----:R-:W-:-:S04]  /*0670*/  IMAD R7, R7, UR4, R6 ;  /* 0x0000000407077c24 */ /* 0x002fc8000f8e0206 */
[----:B0-----:R-:W-:-:S05]  /*0680*/  IMAD.WIDE R2, R7, 0x4, R2 ;  /* 0x0000000407027825 */ /* 0x001fca00078e0202 */
[----:B------:R-:W-:Y:S01]  /*0690*/  STG.E desc[UR8][R2.64], R5 ;  /* 0x0000000502007986 */ /* 0x000fe2000c101908 */
[----:B------:R-:W-:Y:S05]  /*06a0*/  EXIT ;  /* 0x000000000000794d */ /* 0x000fea0003800000 */
        .weak           $__internal_2_$__cuda_sm20_sqrt_rn_f32_slowpath
        .type           $__internal_2_$__cuda_sm20_sqrt_rn_f32_slowpath,@function
        .size           $__internal_2_$__cuda_sm20_sqrt_rn_f32_slowpath,(.L_x_55 - $__internal_2_$__cuda_sm20_sqrt_rn_f32_slowpath)
$__internal_2_$__cuda_sm20_sqrt_rn_f32_slowpath:
        /* <DEDUP_REMOVED lines=14> */
[----:B------:R-:W-:Y:S02]  /*0790*/  @!P0 MOV R2, R0 ;  /* 0x0000000000028202 */ /* 0x000fe40000000f00 */
[----:B------:R-:W-:-:S04]  /*07a0*/  @P0 FADD.FTZ R5, -R4, -RZ ;  /* 0x800000ff04050221 */ /* 0x000fc80000010100 */
[----:B------:R-:W-:-:S04]  /*07b0*/  @P0 FFMA R5, R4, R5, R3 ;  /* 0x0000000504050223 */ /* 0x000fc80000000003 */
[----:B------:R-:W-:-:S04]  /*07c0*/  @P0 FFMA R5, R5, R8, R4 ;  /* 0x0000000805050223 */ /* 0x000fc80000000004 */
[----:B------:R-:W-:-:S07]  /*07d0*/  @P0 FMUL.FTZ R2, R5, 2.3283064365386962891e-10 ;  /* 0x2f80000005020820 */ /* 0x000fce0000410000 */
.L_x_51:
[----:B------:R-:W-:Y:S02]  /*07e0*/  HFMA2 R3, -RZ, RZ, 0, 0 ;  /* 0x00000000ff037431 */ /* 0x000fe400000001ff */
[----:B------:R-:W-:Y:S01]  /*07f0*/  IMAD.MOV.U32 R5, RZ, RZ, R2 ;  /* 0x000000ffff057224 */ /* 0x000fe200078e0002 */
[----:B------:R-:W-:-:S04]  /*0800*/  MOV R2, R9 ;  /* 0x0000000900027202 */ /* 0x000fc80000000f00 */
[----:B------:R-:W-:Y:S05]  /*0810*/  RET.REL.NODEC R2 `(_ZN6themis12acceleration4cuda23computeL2DistanceKernelEPKfS3_Pfiii) ;  /* 0xfffffff402f87950 */ /* 0x000fea0003c3ffff */
.L_x_52:
        /* <DEDUP_REMOVED lines=14> */
.L_x_55:


//--------------------- .nv.shared._ZN6themis12acceleration4cuda17extractTopKKernelEPKfPiPfiii --------------------------
	.section	.nv.shared._ZN6themis12acceleration4cuda17extractTopKKernelEPKfPiPfiii,"aw",@nobits
	.sectionflags	@""
	.align	16
	.zero		1024


//--------------------- .nv.shared.reserved.0     --------------------------
	.section	.nv.shared.reserved.0,"aw",@nobits
	.weak		__nv_reservedSMEM_offset_0_alias
	.size		__nv_reservedSMEM_offset_0_alias, 0, 64
	.other		__nv_reservedSMEM_offset_0_alias,@"STO_CUDA_RESERVED_SHARED STV_DEFAULT"
__nv_reservedSMEM_offset_0_alias:
	.zero		0
	.zero		64


//--------------------- .nv.shared._ZN6themis12acceleration4cuda27computeCosineDistanceKernelEPKfS3_Pfiii --------------------------
	.section	.nv.shared._ZN6themis12acceleration4cuda27computeCosineDistanceKernelEPKfS3_Pfiii,"aw",@nobits
	.sectionflags	@""
	.align	16
	.zero		1024


//--------------------- .nv.shared._ZN6themis12acceleration4cuda23computeL2DistanceKernelEPKfS3_Pfiii --------------------------
	.section	.nv.shared._ZN6themis12acceleration4cuda23computeL2DistanceKernelEPKfS3_Pfiii,"aw",@nobits
	.sectionflags	@""
	.align	16
	.zero		1024


//--------------------- .nv.constant0._ZN6themis12acceleration4cuda17extractTopKKernelEPKfPiPfiii --------------------------
	.section	.nv.constant0._ZN6themis12acceleration4cuda17extractTopKKernelEPKfPiPfiii,"a",@progbits
	.sectionflags	@""
	.align	4
.nv.constant0._ZN6themis12acceleration4cuda17extractTopKKernelEPKfPiPfiii:
	.zero		932


//--------------------- .nv.constant0._ZN6themis12acceleration4cuda27computeCosineDistanceKernelEPKfS3_Pfiii --------------------------
	.section	.nv.constant0._ZN6themis12acceleration4cuda27computeCosineDistanceKernelEPKfS3_Pfiii,"a",@progbits
	.sectionflags	@""
	.align	4
.nv.constant0._ZN6themis12acceleration4cuda27computeCosineDistanceKernelEPKfS3_Pfiii:
	.zero		932


//--------------------- .nv.constant0._ZN6themis12acceleration4cuda23computeL2DistanceKernelEPKfS3_Pfiii --------------------------
	.section	.nv.constant0._ZN6themis12acceleration4cuda23computeL2DistanceKernelEPKfS3_Pfiii,"a",@progbits
	.sectionflags	@""
	.align	4
.nv.constant0._ZN6themis12acceleration4cuda23computeL2DistanceKernelEPKfS3_Pfiii:
	.zero		932


//--------------------- SYMBOLS --------------------------

	.type		.nv.reservedSmem.offset0,@object
	.size		.nv.reservedSmem.offset0,0x4
	.type		.nv.reservedSmem.cap,@object
	.size		.nv.reservedSmem.cap,0x4
